// auto-generated by cutlass_sweep.gemm — config: {"arch": "sm_100", "cluster_m": 4, "cluster_n": 1, "dtype": "int8", "dtype_b": "int8", "layout": "nt", "stages": 0, "tile_k": 64, "tile_m": 128, "tile_n": 64}
#include "cutlass/cutlass.h"
#include "cutlass/gemm/collective/collective_builder.hpp"
#include "cutlass/gemm/device/gemm_universal_adapter.h"
#include "cutlass/gemm/kernel/gemm_universal.hpp"
#include "cutlass/epilogue/collective/collective_builder.hpp"

using ElemA = int8_t;
using ElemB = int8_t;
using ElemCD = int8_t;
using Acc  = int32_t;
using TileShape    = cute::Shape<cute::_128, cute::_64, cute::_64>;
using ClusterShape = cute::Shape<cute::_4, cute::_1, cute::_1>;

using CollectiveEpilogue = typename cutlass::epilogue::collective::CollectiveBuilder<
    cutlass::arch::Sm100, cutlass::arch::OpClassTensorOp,
    TileShape, ClusterShape,
    cutlass::epilogue::collective::EpilogueTileAuto,
    Acc, Acc,
    ElemCD, cutlass::layout::RowMajor, 128 / cutlass::sizeof_bits<ElemCD>::value,
    ElemCD, cutlass::layout::RowMajor, 128 / cutlass::sizeof_bits<ElemCD>::value,
    cutlass::epilogue::collective::EpilogueScheduleAuto
  >::CollectiveOp;

using CollectiveMainloop = typename cutlass::gemm::collective::CollectiveBuilder<
    cutlass::arch::Sm100, cutlass::arch::OpClassTensorOp,
    ElemA, cutlass::layout::RowMajor, 128 / cutlass::sizeof_bits<ElemA>::value,
    ElemB, cutlass::layout::ColumnMajor, 128 / cutlass::sizeof_bits<ElemB>::value,
    Acc,
    TileShape, ClusterShape,
    cutlass::gemm::collective::StageCountAutoCarveout<static_cast<int>(sizeof(typename CollectiveEpilogue::SharedStorage))>,
    cutlass::gemm::collective::KernelScheduleAuto
  >::CollectiveOp;

using GemmKernel = cutlass::gemm::kernel::GemmUniversal<
    cute::Shape<int,int,int,int>,
    CollectiveMainloop,
    CollectiveEpilogue
>;
using Gemm = cutlass::gemm::device::GemmUniversalAdapter<GemmKernel>;

// Force the device kernel symbol into the cubin without needing a host main.
auto* _anchor = &cutlass::device_kernel<GemmKernel>;


// ===== COMPILED SASS (sm_100a) =====

	.target	sm_100a

	.elftype	@"ET_EXEC"


//--------------------- .note.nv.tkinfo           --------------------------
	.section	.note.nv.tkinfo,"",@"SHT_NOTE"
	.sectionflags	@"SHF_NOTE_NV_TKINFO"
	.tkinfo
        /*0018*/ 	.word	0x00000002
        /*0030*/ 	.string	""
        /*0030*/ 	.string	"ptxas"
        /*0030*/ 	.string	"Cuda compilation tools, release 13.0, V13.0.88"
        /*0030*/ 	.string	"Build cuda_13.0.r13.0/compiler.36424714_0"
        /*0030*/ 	.string	"-arch sm_100a -m 64 "



//--------------------- .note.nv.cuinfo           --------------------------
	.section	.note.nv.cuinfo,"",@"SHT_NOTE"
	.sectionflags	@"SHF_NOTE_NV_CUINFO"
        /*0018*/ 	.short	0x0002
        /*001a*/ 	.short	0x0064
        /*001c*/ 	.short	0x0082
	.zero		2


//--------------------- .nv.info                  --------------------------
	.section	.nv.info,"",@"SHT_CUDA_INFO"
	.align	4


	//----- nvinfo : EIATTR_REGCOUNT
	.align		4
        /*0000*/ 	.byte	0x04, 0x2f
        /*0002*/ 	.short	(.L_19 - .L_18)
	.align		4
.L_18:
        /*0004*/ 	.word	index@(_ZN7cutlass13device_kernelINS_4gemm6kernel13GemmUniversalIN4cute5tupleIJiiiiEEENS1_10collective13CollectiveMmaINS1_35MainloopSm100TmaUmmaWarpSpecializedILi36ELi2ELi4ENS5_IJNS4_1CILi4EEENSA_ILi1EEESC_EEEEENS5_IJNSA_ILi128EEENSA_ILi64EEESG_EEEaNS5_IJlSC_lEEEaSI_NS4_8TiledMMAINS4_8MMA_AtomIJNS4_21SM100_MMA_S8_2x1SM_SSIaaiLi128ELi64ELNS4_4UMMA5MajorE0ELSN_0ELNSM_8SaturateE0EEEEEENS4_6LayoutINS5_IJSC_SC_SC_EEENS5_IJNSA_ILi0EEEST_ST_EEEEENS5_IJNS4_10UnderscoreESW_SW_EEEEENS4_18SM100_TMA_2SM_LOADENS4_14ComposedLayoutINS4_7SwizzleILi2ELi4ELi3EEENS4_18smem_ptr_flag_bitsILi8EEENSR_INS5_IJNSA_ILi8EEESG_EEENS5_IJSG_SC_EEEEEEEvNS4_8identityENS4_28SM100_TMA_2SM_LOAD_MULTICASTES19_vS1A_EENS_8epilogue10collective18CollectiveEpilogueINS1D_23Sm100TmaWarpSpecializedILi1ELi1ELi32ELb0ELb0EEEJNS5_IJSG_SG_SG_EEENS5_IJNSR_ISG_SC_EES1J_EEEaSI_aSI_NS1D_6fusion15FusionCallbacksIS1H_NS1L_17LinearCombinationIaiaiLNS_15FloatRoundStyleE2EEES1I_S1K_JEEENS4_5SM1004TMEM4LOAD26SM100_TMEM_LOAD_32dp32b32xENS4_13SM90_TMA_LOADES19_NS4_39AutoVectorizingCopyWithAssumedAlignmentILi128EEENS4_14SM90_TMA_STOREES19_S1X_S1X_EEEvvEEEEvNT_6ParamsE)
        /*0008*/ 	.word	0x0000005b


	//----- nvinfo : EIATTR_FRAME_SIZE
	.align		4
.L_19:
        /*000c*/ 	.byte	0x04, 0x11
        /*000e*/ 	.short	(.L_21 - .L_20)
	.align		4
.L_20:
        /*0010*/ 	.word	index@($__internal_2_$__cuda_sm10x_tcgen05_guardrail_trap_unallocated_columns_being_dealloced)
        /*0014*/ 	.word	0x00000000


	//----- nvinfo : EIATTR_FRAME_SIZE
	.align		4
.L_21:
        /*0018*/ 	.byte	0x04, 0x11
        /*001a*/ 	.short	(.L_23 - .L_22)
	.align		4
.L_22:
        /*001c*/ 	.word	index@($__internal_1_$__cuda_sm10x_tcgen05_guardrail_trap_phase_invalid_during_alloc)
        /*0020*/ 	.word	0x00000000


	//----- nvinfo : EIATTR_FRAME_SIZE
	.align		4
.L_23:
        /*0024*/ 	.byte	0x04, 0x11
        /*0026*/ 	.short	(.L_25 - .L_24)
	.align		4
.L_24:
        /*0028*/ 	.word	index@($__internal_0_$__cuda_sm10x_tcgen05_guardrail_trap_col_being_dealloced_not_returned_by_alloc)
        /*002c*/ 	.word	0x00000000


	//----- nvinfo : EIATTR_FRAME_SIZE
	.align		4
.L_25:
        /*0030*/ 	.byte	0x04, 0x11
        /*0032*/ 	.short	(.L_27 - .L_26)
	.align		4
.L_26:
        /*0034*/ 	.word	index@(_ZN7cutlass13device_kernelINS_4gemm6kernel13GemmUniversalIN4cute5tupleIJiiiiEEENS1_10collective13CollectiveMmaINS1_35MainloopSm100TmaUmmaWarpSpecializedILi36ELi2ELi4ENS5_IJNS4_1CILi4EEENSA_ILi1EEESC_EEEEENS5_IJNSA_ILi128EEENSA_ILi64EEESG_EEEaNS5_IJlSC_lEEEaSI_NS4_8TiledMMAINS4_8MMA_AtomIJNS4_21SM100_MMA_S8_2x1SM_SSIaaiLi128ELi64ELNS4_4UMMA5MajorE0ELSN_0ELNSM_8SaturateE0EEEEEENS4_6LayoutINS5_IJSC_SC_SC_EEENS5_IJNSA_ILi0EEEST_ST_EEEEENS5_IJNS4_10UnderscoreESW_SW_EEEEENS4_18SM100_TMA_2SM_LOADENS4_14ComposedLayoutINS4_7SwizzleILi2ELi4ELi3EEENS4_18smem_ptr_flag_bitsILi8EEENSR_INS5_IJNSA_ILi8EEESG_EEENS5_IJSG_SC_EEEEEEEvNS4_8identityENS4_28SM100_TMA_2SM_LOAD_MULTICASTES19_vS1A_EENS_8epilogue10collective18CollectiveEpilogueINS1D_23Sm100TmaWarpSpecializedILi1ELi1ELi32ELb0ELb0EEEJNS5_IJSG_SG_SG_EEENS5_IJNSR_ISG_SC_EES1J_EEEaSI_aSI_NS1D_6fusion15FusionCallbacksIS1H_NS1L_17LinearCombinationIaiaiLNS_15FloatRoundStyleE2EEES1I_S1K_JEEENS4_5SM1004TMEM4LOAD26SM100_TMEM_LOAD_32dp32b32xENS4_13SM90_TMA_LOADES19_NS4_39AutoVectorizingCopyWithAssumedAlignmentILi128EEENS4_14SM90_TMA_STOREES19_S1X_S1X_EEEvvEEEEvNT_6ParamsE)
        /*0038*/ 	.word	0x00000000


	//----- nvinfo : EIATTR_MIN_STACK_SIZE
	.align		4
.L_27:
        /*003c*/ 	.byte	0x04, 0x12
        /*003e*/ 	.short	(.L_29 - .L_28)
	.align		4
.L_28:
        /*0040*/ 	.word	index@(_ZN7cutlass13device_kernelINS_4gemm6kernel13GemmUniversalIN4cute5tupleIJiiiiEEENS1_10collective13CollectiveMmaINS1_35MainloopSm100TmaUmmaWarpSpecializedILi36ELi2ELi4ENS5_IJNS4_1CILi4EEENSA_ILi1EEESC_EEEEENS5_IJNSA_ILi128EEENSA_ILi64EEESG_EEEaNS5_IJlSC_lEEEaSI_NS4_8TiledMMAINS4_8MMA_AtomIJNS4_21SM100_MMA_S8_2x1SM_SSIaaiLi128ELi64ELNS4_4UMMA5MajorE0ELSN_0ELNSM_8SaturateE0EEEEEENS4_6LayoutINS5_IJSC_SC_SC_EEENS5_IJNSA_ILi0EEEST_ST_EEEEENS5_IJNS4_10UnderscoreESW_SW_EEEEENS4_18SM100_TMA_2SM_LOADENS4_14ComposedLayoutINS4_7SwizzleILi2ELi4ELi3EEENS4_18smem_ptr_flag_bitsILi8EEENSR_INS5_IJNSA_ILi8EEESG_EEENS5_IJSG_SC_EEEEEEEvNS4_8identityENS4_28SM100_TMA_2SM_LOAD_MULTICASTES19_vS1A_EENS_8epilogue10collective18CollectiveEpilogueINS1D_23Sm100TmaWarpSpecializedILi1ELi1ELi32ELb0ELb0EEEJNS5_IJSG_SG_SG_EEENS5_IJNSR_ISG_SC_EES1J_EEEaSI_aSI_NS1D_6fusion15FusionCallbacksIS1H_NS1L_17LinearCombinationIaiaiLNS_15FloatRoundStyleE2EEES1I_S1K_JEEENS4_5SM1004TMEM4LOAD26SM100_TMEM_LOAD_32dp32b32xENS4_13SM90_TMA_LOADES19_NS4_39AutoVectorizingCopyWithAssumedAlignmentILi128EEENS4_14SM90_TMA_STOREES19_S1X_S1X_EEEvvEEEEvNT_6ParamsE)
        /*0044*/ 	.word	0x00000000
.L_29:


//--------------------- .nv.compat                --------------------------
	.section	.nv.compat,"",@"SHT_CUDA_COMPAT_INFO"
	.align	4
        /*0000*/ 	.byte	0x02, 0x09, 0x01, 0x00, 0x02, 0x02, 0x03, 0x00, 0x02, 0x05, 0x06, 0x00, 0x03, 0x07, 0x01, 0x01
        /*0010*/ 	.byte	0x02, 0x03, 0x01, 0x00, 0x02, 0x06, 0x01, 0x00, 0x04, 0x0b, 0x08, 0x00, 0x01, 0x00, 0x00, 0x00
        /*0020*/ 	.byte	0x00, 0x00, 0x00, 0x00


//--------------------- .nv.info._ZN7cutlass13device_kernelINS_4gemm6kernel13GemmUniversalIN4cute5tupleIJiiiiEEENS1_10collective13CollectiveMmaINS1_35MainloopSm100TmaUmmaWarpSpecializedILi36ELi2ELi4ENS5_IJNS4_1CILi4EEENSA_ILi1EEESC_EEEEENS5_IJNSA_ILi128EEENSA_ILi64EEESG_EEEaNS5_IJlSC_lEEEaSI_NS4_8TiledMMAINS4_8MMA_AtomIJNS4_21SM100_MMA_S8_2x1SM_SSIaaiLi128ELi64ELNS4_4UMMA5MajorE0ELSN_0ELNSM_8SaturateE0EEEEEENS4_6LayoutINS5_IJSC_SC_SC_EEENS5_IJNSA_ILi0EEEST_ST_EEEEENS5_IJNS4_10UnderscoreESW_SW_EEEEENS4_18SM100_TMA_2SM_LOADENS4_14ComposedLayoutINS4_7SwizzleILi2ELi4ELi3EEENS4_18smem_ptr_flag_bitsILi8EEENSR_INS5_IJNSA_ILi8EEESG_EEENS5_IJSG_SC_EEEEEEEvNS4_8identityENS4_28SM100_TMA_2SM_LOAD_MULTICASTES19_vS1A_EENS_8epilogue10collective18CollectiveEpilogueINS1D_23Sm100TmaWarpSpecializedILi1ELi1ELi32ELb0ELb0EEEJNS5_IJSG_SG_SG_EEENS5_IJNSR_ISG_SC_EES1J_EEEaSI_aSI_NS1D_6fusion15FusionCallbacksIS1H_NS1L_17LinearCombinationIaiaiLNS_15FloatRoundStyleE2EEES1I_S1K_JEEENS4_5SM1004TMEM4LOAD26SM100_TMEM_LOAD_32dp32b32xENS4_13SM90_TMA_LOADES19_NS4_39AutoVectorizingCopyWithAssumedAlignmentILi128EEENS4_14SM90_TMA_STOREES19_S1X_S1X_EEEvvEEEEvNT_6ParamsE --------------------------
	.section	.nv.info._ZN7cutlass13device_kernelINS_4gemm6kernel13GemmUniversalIN4cute5tupleIJiiiiEEENS1_10collective13CollectiveMmaINS1_35MainloopSm100TmaUmmaWarpSpecializedILi36ELi2ELi4ENS5_IJNS4_1CILi4EEENSA_ILi1EEESC_EEEEENS5_IJNSA_ILi128EEENSA_ILi64EEESG_EEEaNS5_IJlSC_lEEEaSI_NS4_8TiledMMAINS4_8MMA_AtomIJNS4_21SM100_MMA_S8_2x1SM_SSIaaiLi128ELi64ELNS4_4UMMA5MajorE0ELSN_0ELNSM_8SaturateE0EEEEEENS4_6LayoutINS5_IJSC_SC_SC_EEENS5_IJNSA_ILi0EEEST_ST_EEEEENS5_IJNS4_10UnderscoreESW_SW_EEEEENS4_18SM100_TMA_2SM_LOADENS4_14ComposedLayoutINS4_7SwizzleILi2ELi4ELi3EEENS4_18smem_ptr_flag_bitsILi8EEENSR_INS5_IJNSA_ILi8EEESG_EEENS5_IJSG_SC_EEEEEEEvNS4_8identityENS4_28SM100_TMA_2SM_LOAD_MULTICASTES19_vS1A_EENS_8epilogue10collective18CollectiveEpilogueINS1D_23Sm100TmaWarpSpecializedILi1ELi1ELi32ELb0ELb0EEEJNS5_IJSG_SG_SG_EEENS5_IJNSR_ISG_SC_EES1J_EEEaSI_aSI_NS1D_6fusion15FusionCallbacksIS1H_NS1L_17LinearCombinationIaiaiLNS_15FloatRoundStyleE2EEES1I_S1K_JEEENS4_5SM1004TMEM4LOAD26SM100_TMEM_LOAD_32dp32b32xENS4_13SM90_TMA_LOADES19_NS4_39AutoVectorizingCopyWithAssumedAlignmentILi128EEENS4_14SM90_TMA_STOREES19_S1X_S1X_EEEvvEEEEvNT_6ParamsE,"",@"SHT_CUDA_INFO"
	.sectionflags	@""
	.align	4


	//----- nvinfo : EIATTR_CUDA_API_VERSION
	.align		4
        /*0000*/ 	.byte	0x04, 0x37
        /*0002*/ 	.short	(.L_31 - .L_30)
.L_30:
        /*0004*/ 	.word	0x00000082


	//----- nvinfo : EIATTR_KPARAM_INFO
	.align		4
.L_31:
        /*0008*/ 	.byte	0x04, 0x17
        /*000a*/ 	.short	(.L_33 - .L_32)
.L_32:
        /*000c*/ 	.word	0x00000000
        /*0010*/ 	.short	0x0000
        /*0012*/ 	.short	0x0000
        /*0014*/ 	.byte	0x00, 0xf0, 0x01, 0x20


	//----- nvinfo : EIATTR_AT_ENTRY_FRAGMENTS
	.align		4
.L_33:
        /*0018*/ 	.byte	0x04, 0x4f
        /*001a*/ 	.short	(.L_35 - .L_34)


	//   ....[0]....
.L_34:
        /*001c*/ 	.word	0x00000007


	//----- nvinfo : EIATTR_RESERVED_SMEM_USED
	.align		4
.L_35:
        /*0020*/ 	.byte	0x01, 0x41
	.zero		2


	//----- nvinfo : EIATTR_SPARSE_MMA_MASK
	.align		4
        /*0024*/ 	.byte	0x03, 0x50
        /*0026*/ 	.short	0x0000


	//----- nvinfo : EIATTR_TCGEN05_2CTA_USED
	.align		4
        /*0028*/ 	.byte	0x01, 0x52
	.zero		2


	//----- nvinfo : EIATTR_MAXREG_COUNT
	.align		4
        /*002c*/ 	.byte	0x03, 0x1b
        /*002e*/ 	.short	0x00ff


	//----- nvinfo : EIATTR_NUM_BARRIERS
	.align		4
        /*0030*/ 	.byte	0x02, 0x4c
        /*0032*/ 	.byte	0x07
	.zero		1


	//----- nvinfo : EIATTR_EXTERNS
	.align		4
        /*0034*/ 	.byte	0x04, 0x0f
        /*0036*/ 	.short	(.L_37 - .L_36)


	//   ....[0]....
	.align		4
.L_36:
        /*0038*/ 	.word	index@(__assertfail)


	//----- nvinfo : EIATTR_MERCURY_ISA_VERSION
	.align		4
.L_37:
        /*003c*/ 	.byte	0x03, 0x5f
        /*003e*/ 	.short	0x0101


	//----- nvinfo : EIATTR_INT_WARP_WIDE_INSTR_OFFSETS
	.align		4
        /*0040*/ 	.byte	0x04, 0x31
        /*0042*/ 	.short	(.L_39 - .L_38)


	//   ....[0]....
.L_38:
        /*0044*/ 	.word	0x00001130


	//   ....[1]....
        /*0048*/ 	.word	0x000011d0


	//   ....[2]....
        /*004c*/ 	.word	0x00005760


	//   ....[3]....
        /*0050*/ 	.word	0x00005790


	//   ....[4]....
        /*0054*/ 	.word	0x000057b0


	//   ....[5]....
        /*0058*/ 	.word	0x00006380


	//   ....[6]....
        /*005c*/ 	.word	0x00006430


	//----- nvinfo : EIATTR_COOP_GROUP_MASK_REGIDS
	.align		4
.L_39:
        /*0060*/ 	.byte	0x04, 0x29
        /*0062*/ 	.short	(.L_41 - .L_40)


	//   ....[0]....
.L_40:
        /*0064*/ 	.word	0xffffffff


	//   ....[1]....
        /*0068*/ 	.word	0xffffffff


	//   ....[2]....
        /*006c*/ 	.word	0xffffffff


	//   ....[3]....
        /*0070*/ 	.word	0xffffffff


	//   ....[4]....
        /*0074*/ 	.word	0xffffffff


	//   ....[5]....
        /*0078*/ 	.word	0xffffffff


	//   ....[6]....
        /*007c*/ 	.word	0xffffffff


	//   ....[7]....
        /*0080*/ 	.word	0xffffffff


	//   ....[8]....
        /*0084*/ 	.word	0xffffffff


	//   ....[9]....
        /*0088*/ 	.word	0xffffffff


	//   ....[10]....
        /*008c*/ 	.word	0xffffffff


	//   ....[11]....
        /*0090*/ 	.word	0xffffffff


	//   ....[12]....
        /*0094*/ 	.word	0xffffffff


	//   ....[13]....
        /*0098*/ 	.word	0xffffffff


	//----- nvinfo : EIATTR_COOP_GROUP_INSTR_OFFSETS
	.align		4
.L_41:
        /*009c*/ 	.byte	0x04, 0x28
        /*009e*/ 	.short	(.L_43 - .L_42)


	//   ....[0]....
.L_42:
        /*00a0*/ 	.word	0x000000b0


	//   ....[1]....
        /*00a4*/ 	.word	0x00000510


	//   ....[2]....
        /*00a8*/ 	.word	0x00000b00


	//   ....[3]....
        /*00ac*/ 	.word	0x00000c30


	//   ....[4]....
        /*00b0*/ 	.word	0x00000d20


	//   ....[5]....
        /*00b4*/ 	.word	0x00000e80


	//   ....[6]....
        /*00b8*/ 	.word	0x00001010


	//   ....[7]....
        /*00bc*/ 	.word	0x00001250


	//   ....[8]....
        /*00c0*/ 	.word	0x00002580


	//   ....[9]....
        /*00c4*/ 	.word	0x00004620


	//   ....[10]....
        /*00c8*/ 	.word	0x00004af0


	//   ....[11]....
        /*00cc*/ 	.word	0x00004b20


	//   ....[12]....
        /*00d0*/ 	.word	0x00005660


	//   ....[13]....
        /*00d4*/ 	.word	0x00005870


	//----- nvinfo : EIATTR_VRC_CTA_INIT_COUNT
	.align		4
.L_43:
        /*00d8*/ 	.byte	0x02, 0x4a
        /*00da*/ 	.byte	0x80
	.zero		1


	//----- nvinfo : EIATTR_SYSCALL_OFFSETS
	.align		4
        /*00dc*/ 	.byte	0x04, 0x46
        /*00de*/ 	.short	(.L_45 - .L_44)


	//   ....[0]....
.L_44:
        /*00e0*/ 	.word	0x00006fa0


	//   ....[1]....
        /*00e4*/ 	.word	0x000070e0


	//   ....[2]....
        /*00e8*/ 	.word	0x00007810


	//----- nvinfo : EIATTR_MBARRIER_INSTR_OFFSETS
	.align		4
.L_45:
        /*00ec*/ 	.byte	0x04, 0x39
        /*00ee*/ 	.short	(.L_47 - .L_46)


	//   ....[0]....
.L_46:
        /*00f0*/ 	.word	0x00000660
        /*00f4*/ 	.word	0x000000ff
        /*00f8*/ 	.word	0x00000000
        /*00fc*/ 	.short	0x0100
        /*00fe*/ 	.byte	0x04
	.zero		1


	//   ....[1]....
        /*0100*/ 	.word	0x00000670
        /*0104*/ 	.word	0x000000ff
        /*0108*/ 	.word	0x00000120
        /*010c*/ 	.short	0x0100
        /*010e*/ 	.byte	0x04
	.zero		1


	//   ....[2]....
        /*0110*/ 	.word	0x00000680
        /*0114*/ 	.word	0x000000ff
        /*0118*/ 	.word	0x00000008
        /*011c*/ 	.short	0x0100
        /*011e*/ 	.byte	0x04
	.zero		1


	//   ....[3]....
        /*0120*/ 	.word	0x00000690
        /*0124*/ 	.word	0x000000ff
        /*0128*/ 	.word	0x00000128
        /*012c*/ 	.short	0x0100
        /*012e*/ 	.byte	0x04
	.zero		1


	//   ....[4]....
        /*0130*/ 	.word	0x000006a0
        /*0134*/ 	.word	0x000000ff
        /*0138*/ 	.word	0x00000010
        /*013c*/ 	.short	0x0100
        /*013e*/ 	.byte	0x04
	.zero		1


	//   ....[5]....
        /*0140*/ 	.word	0x000006b0
        /*0144*/ 	.word	0x000000ff
        /*0148*/ 	.word	0x00000130
        /*014c*/ 	.short	0x0100
        /*014e*/ 	.byte	0x04
	.zero		1


	//   ....[6]....
        /*0150*/ 	.word	0x000006c0
        /*0154*/ 	.word	0x000000ff
        /*0158*/ 	.word	0x00000018
        /*015c*/ 	.short	0x0100
        /*015e*/ 	.byte	0x04
	.zero		1


	//   ....[7]....
        /*0160*/ 	.word	0x000006d0
        /*0164*/ 	.word	0x000000ff
        /*0168*/ 	.word	0x00000138
        /*016c*/ 	.short	0x0100
        /*016e*/ 	.byte	0x04
	.zero		1


	//   ....[8]....
        /*0170*/ 	.word	0x000006e0
        /*0174*/ 	.word	0x000000ff
        /*0178*/ 	.word	0x00000020
        /*017c*/ 	.short	0x0100
        /*017e*/ 	.byte	0x04
	.zero		1


	//   ....[9]....
        /*0180*/ 	.word	0x000006f0
        /*0184*/ 	.word	0x000000ff
        /*0188*/ 	.word	0x00000140
        /*018c*/ 	.short	0x0100
        /*018e*/ 	.byte	0x04
	.zero		1


	//   ....[10]....
        /*0190*/ 	.word	0x00000700
        /*0194*/ 	.word	0x000000ff
        /*0198*/ 	.word	0x00000028
        /*019c*/ 	.short	0x0100
        /*019e*/ 	.byte	0x04
	.zero		1


	//   ....[11]....
        /*01a0*/ 	.word	0x00000710
        /*01a4*/ 	.word	0x000000ff
        /*01a8*/ 	.word	0x00000148
        /*01ac*/ 	.short	0x0100
        /*01ae*/ 	.byte	0x04
	.zero		1


	//   ....[12]....
        /*01b0*/ 	.word	0x00000720
        /*01b4*/ 	.word	0x000000ff
        /*01b8*/ 	.word	0x00000030
        /*01bc*/ 	.short	0x0100
        /*01be*/ 	.byte	0x04
	.zero		1


	//   ....[13]....
        /*01c0*/ 	.word	0x00000730
        /*01c4*/ 	.word	0x000000ff
        /*01c8*/ 	.word	0x00000150
        /*01cc*/ 	.short	0x0100
        /*01ce*/ 	.byte	0x04
	.zero		1


	//   ....[14]....
        /*01d0*/ 	.word	0x00000740
        /*01d4*/ 	.word	0x000000ff
        /*01d8*/ 	.word	0x00000038
        /*01dc*/ 	.short	0x0100
        /*01de*/ 	.byte	0x04
	.zero		1


	//   ....[15]....
        /*01e0*/ 	.word	0x00000750
        /*01e4*/ 	.word	0x000000ff
        /*01e8*/ 	.word	0x00000158
        /*01ec*/ 	.short	0x0100
        /*01ee*/ 	.byte	0x04
	.zero		1


	//   ....[16]....
        /*01f0*/ 	.word	0x00000760
        /*01f4*/ 	.word	0x000000ff
        /*01f8*/ 	.word	0x00000040
        /*01fc*/ 	.short	0x0100
        /*01fe*/ 	.byte	0x04
	.zero		1


	//   ....[17]....
        /*0200*/ 	.word	0x00000770
        /*0204*/ 	.word	0x000000ff
        /*0208*/ 	.word	0x00000160
        /*020c*/ 	.short	0x0100
        /*020e*/ 	.byte	0x04
	.zero		1


	//   ....[18]....
        /*0210*/ 	.word	0x00000780
        /*0214*/ 	.word	0x000000ff
        /*0218*/ 	.word	0x00000048
        /*021c*/ 	.short	0x0100
        /*021e*/ 	.byte	0x04
	.zero		1


	//   ....[19]....
        /*0220*/ 	.word	0x00000790
        /*0224*/ 	.word	0x000000ff
        /*0228*/ 	.word	0x00000168
        /*022c*/ 	.short	0x0100
        /*022e*/ 	.byte	0x04
	.zero		1


	//   ....[20]....
        /*0230*/ 	.word	0x000007a0
        /*0234*/ 	.word	0x000000ff
        /*0238*/ 	.word	0x00000050
        /*023c*/ 	.short	0x0100
        /*023e*/ 	.byte	0x04
	.zero		1


	//   ....[21]....
        /*0240*/ 	.word	0x000007b0
        /*0244*/ 	.word	0x000000ff
        /*0248*/ 	.word	0x00000170
        /*024c*/ 	.short	0x0100
        /*024e*/ 	.byte	0x04
	.zero		1


	//   ....[22]....
        /*0250*/ 	.word	0x000007c0
        /*0254*/ 	.word	0x000000ff
        /*0258*/ 	.word	0x00000058
        /*025c*/ 	.short	0x0100
        /*025e*/ 	.byte	0x04
	.zero		1


	//   ....[23]....
        /*0260*/ 	.word	0x000007d0
        /*0264*/ 	.word	0x000000ff
        /*0268*/ 	.word	0x00000178
        /*026c*/ 	.short	0x0100
        /*026e*/ 	.byte	0x04
	.zero		1


	//   ....[24]....
        /*0270*/ 	.word	0x000007e0
        /*0274*/ 	.word	0x000000ff
        /*0278*/ 	.word	0x00000060
        /*027c*/ 	.short	0x0100
        /*027e*/ 	.byte	0x04
	.zero		1


	//   ....[25]....
        /*0280*/ 	.word	0x000007f0
        /*0284*/ 	.word	0x000000ff
        /*0288*/ 	.word	0x00000180
        /*028c*/ 	.short	0x0100
        /*028e*/ 	.byte	0x04
	.zero		1


	//   ....[26]....
        /*0290*/ 	.word	0x00000800
        /*0294*/ 	.word	0x000000ff
        /*0298*/ 	.word	0x00000068
        /*029c*/ 	.short	0x0100
        /*029e*/ 	.byte	0x04
	.zero		1


	//   ....[27]....
        /*02a0*/ 	.word	0x00000810
        /*02a4*/ 	.word	0x000000ff
        /*02a8*/ 	.word	0x00000188
        /*02ac*/ 	.short	0x0100
        /*02ae*/ 	.byte	0x04
	.zero		1


	//   ....[28]....
        /*02b0*/ 	.word	0x00000820
        /*02b4*/ 	.word	0x000000ff
        /*02b8*/ 	.word	0x00000070
        /*02bc*/ 	.short	0x0100
        /*02be*/ 	.byte	0x04
	.zero		1


	//   ....[29]....
        /*02c0*/ 	.word	0x00000830
        /*02c4*/ 	.word	0x000000ff
        /*02c8*/ 	.word	0x00000190
        /*02cc*/ 	.short	0x0100
        /*02ce*/ 	.byte	0x04
	.zero		1


	//   ....[30]....
        /*02d0*/ 	.word	0x00000840
        /*02d4*/ 	.word	0x000000ff
        /*02d8*/ 	.word	0x00000078
        /*02dc*/ 	.short	0x0100
        /*02de*/ 	.byte	0x04
	.zero		1


	//   ....[31]....
        /*02e0*/ 	.word	0x00000850
        /*02e4*/ 	.word	0x000000ff
        /*02e8*/ 	.word	0x00000198
        /*02ec*/ 	.short	0x0100
        /*02ee*/ 	.byte	0x04
	.zero		1


	//   ....[32]....
        /*02f0*/ 	.word	0x00000860
        /*02f4*/ 	.word	0x000000ff
        /*02f8*/ 	.word	0x00000080
        /*02fc*/ 	.short	0x0100
        /*02fe*/ 	.byte	0x04
	.zero		1


	//   ....[33]....
        /*0300*/ 	.word	0x00000870
        /*0304*/ 	.word	0x000000ff
        /*0308*/ 	.word	0x000001a0
        /*030c*/ 	.short	0x0100
        /*030e*/ 	.byte	0x04
	.zero		1


	//   ....[34]....
        /*0310*/ 	.word	0x00000880
        /*0314*/ 	.word	0x000000ff
        /*0318*/ 	.word	0x00000088
        /*031c*/ 	.short	0x0100
        /*031e*/ 	.byte	0x04
	.zero		1


	//   ....[35]....
        /*0320*/ 	.word	0x00000890
        /*0324*/ 	.word	0x000000ff
        /*0328*/ 	.word	0x000001a8
        /*032c*/ 	.short	0x0100
        /*032e*/ 	.byte	0x04
	.zero		1


	//   ....[36]....
        /*0330*/ 	.word	0x000008a0
        /*0334*/ 	.word	0x000000ff
        /*0338*/ 	.word	0x00000090
        /*033c*/ 	.short	0x0100
        /*033e*/ 	.byte	0x04
	.zero		1


	//   ....[37]....
        /*0340*/ 	.word	0x000008b0
        /*0344*/ 	.word	0x000000ff
        /*0348*/ 	.word	0x000001b0
        /*034c*/ 	.short	0x0100
        /*034e*/ 	.byte	0x04
	.zero		1


	//   ....[38]....
        /*0350*/ 	.word	0x000008c0
        /*0354*/ 	.word	0x000000ff
        /*0358*/ 	.word	0x00000098
        /*035c*/ 	.short	0x0100
        /*035e*/ 	.byte	0x04
	.zero		1


	//   ....[39]....
        /*0360*/ 	.word	0x000008d0
        /*0364*/ 	.word	0x000000ff
        /*0368*/ 	.word	0x000001b8
        /*036c*/ 	.short	0x0100
        /*036e*/ 	.byte	0x04
	.zero		1


	//   ....[40]....
        /*0370*/ 	.word	0x000008e0
        /*0374*/ 	.word	0x000000ff
        /*0378*/ 	.word	0x000000a0
        /*037c*/ 	.short	0x0100
        /*037e*/ 	.byte	0x04
	.zero		1


	//   ....[41]....
        /*0380*/ 	.word	0x000008f0
        /*0384*/ 	.word	0x000000ff
        /*0388*/ 	.word	0x000001c0
        /*038c*/ 	.short	0x0100
        /*038e*/ 	.byte	0x04
	.zero		1


	//   ....[42]....
        /*0390*/ 	.word	0x00000900
        /*0394*/ 	.word	0x000000ff
        /*0398*/ 	.word	0x000000a8
        /*039c*/ 	.short	0x0100
        /*039e*/ 	.byte	0x04
	.zero		1


	//   ....[43]....
        /*03a0*/ 	.word	0x00000910
        /*03a4*/ 	.word	0x000000ff
        /*03a8*/ 	.word	0x000001c8
        /*03ac*/ 	.short	0x0100
        /*03ae*/ 	.byte	0x04
	.zero		1


	//   ....[44]....
        /*03b0*/ 	.word	0x00000920
        /*03b4*/ 	.word	0x000000ff
        /*03b8*/ 	.word	0x000000b0
        /*03bc*/ 	.short	0x0100
        /*03be*/ 	.byte	0x04
	.zero		1


	//   ....[45]....
        /*03c0*/ 	.word	0x00000930
        /*03c4*/ 	.word	0x000000ff
        /*03c8*/ 	.word	0x000001d0
        /*03cc*/ 	.short	0x0100
        /*03ce*/ 	.byte	0x04
	.zero		1


	//   ....[46]....
        /*03d0*/ 	.word	0x00000940
        /*03d4*/ 	.word	0x000000ff
        /*03d8*/ 	.word	0x000000b8
        /*03dc*/ 	.short	0x0100
        /*03de*/ 	.byte	0x04
	.zero		1


	//   ....[47]....
        /*03e0*/ 	.word	0x00000950
        /*03e4*/ 	.word	0x000000ff
        /*03e8*/ 	.word	0x000001d8
        /*03ec*/ 	.short	0x0100
        /*03ee*/ 	.byte	0x04
	.zero		1


	//   ....[48]....
        /*03f0*/ 	.word	0x00000960
        /*03f4*/ 	.word	0x000000ff
        /*03f8*/ 	.word	0x000000c0
        /*03fc*/ 	.short	0x0100
        /*03fe*/ 	.byte	0x04
	.zero		1


	//   ....[49]....
        /*0400*/ 	.word	0x00000970
        /*0404*/ 	.word	0x000000ff
        /*0408*/ 	.word	0x000001e0
        /*040c*/ 	.short	0x0100
        /*040e*/ 	.byte	0x04
	.zero		1


	//   ....[50]....
        /*0410*/ 	.word	0x00000980
        /*0414*/ 	.word	0x000000ff
        /*0418*/ 	.word	0x000000c8
        /*041c*/ 	.short	0x0100
        /*041e*/ 	.byte	0x04
	.zero		1


	//   ....[51]....
        /*0420*/ 	.word	0x00000990
        /*0424*/ 	.word	0x000000ff
        /*0428*/ 	.word	0x000001e8
        /*042c*/ 	.short	0x0100
        /*042e*/ 	.byte	0x04
	.zero		1


	//   ....[52]....
        /*0430*/ 	.word	0x000009a0
        /*0434*/ 	.word	0x000000ff
        /*0438*/ 	.word	0x000000d0
        /*043c*/ 	.short	0x0100
        /*043e*/ 	.byte	0x04
	.zero		1


	//   ....[53]....
        /*0440*/ 	.word	0x000009b0
        /*0444*/ 	.word	0x000000ff
        /*0448*/ 	.word	0x000001f0
        /*044c*/ 	.short	0x0100
        /*044e*/ 	.byte	0x04
	.zero		1


	//   ....[54]....
        /*0450*/ 	.word	0x000009c0
        /*0454*/ 	.word	0x000000ff
        /*0458*/ 	.word	0x000000d8
        /*045c*/ 	.short	0x0100
        /*045e*/ 	.byte	0x04
	.zero		1


	//   ....[55]....
        /*0460*/ 	.word	0x000009d0
        /*0464*/ 	.word	0x000000ff
        /*0468*/ 	.word	0x000001f8
        /*046c*/ 	.short	0x0100
        /*046e*/ 	.byte	0x04
	.zero		1


	//   ....[56]....
        /*0470*/ 	.word	0x000009e0
        /*0474*/ 	.word	0x000000ff
        /*0478*/ 	.word	0x000000e0
        /*047c*/ 	.short	0x0100
        /*047e*/ 	.byte	0x04
	.zero		1


	//   ....[57]....
        /*0480*/ 	.word	0x000009f0
        /*0484*/ 	.word	0x000000ff
        /*0488*/ 	.word	0x00000200
        /*048c*/ 	.short	0x0100
        /*048e*/ 	.byte	0x04
	.zero		1


	//   ....[58]....
        /*0490*/ 	.word	0x00000a00
        /*0494*/ 	.word	0x000000ff
        /*0498*/ 	.word	0x000000e8
        /*049c*/ 	.short	0x0100
        /*049e*/ 	.byte	0x04
	.zero		1


	//   ....[59]....
        /*04a0*/ 	.word	0x00000a10
        /*04a4*/ 	.word	0x000000ff
        /*04a8*/ 	.word	0x00000208
        /*04ac*/ 	.short	0x0100
        /*04ae*/ 	.byte	0x04
	.zero		1


	//   ....[60]....
        /*04b0*/ 	.word	0x00000a20
        /*04b4*/ 	.word	0x000000ff
        /*04b8*/ 	.word	0x000000f0
        /*04bc*/ 	.short	0x0100
        /*04be*/ 	.byte	0x04
	.zero		1


	//   ....[61]....
        /*04c0*/ 	.word	0x00000a30
        /*04c4*/ 	.word	0x000000ff
        /*04c8*/ 	.word	0x00000210
        /*04cc*/ 	.short	0x0100
        /*04ce*/ 	.byte	0x04
	.zero		1


	//   ....[62]....
        /*04d0*/ 	.word	0x00000a40
        /*04d4*/ 	.word	0x000000ff
        /*04d8*/ 	.word	0x000000f8
        /*04dc*/ 	.short	0x0100
        /*04de*/ 	.byte	0x04
	.zero		1


	//   ....[63]....
        /*04e0*/ 	.word	0x00000a50
        /*04e4*/ 	.word	0x000000ff
        /*04e8*/ 	.word	0x00000218
        /*04ec*/ 	.short	0x0100
        /*04ee*/ 	.byte	0x04
	.zero		1


	//   ....[64]....
        /*04f0*/ 	.word	0x00000a60
        /*04f4*/ 	.word	0x000000ff
        /*04f8*/ 	.word	0x00000100
        /*04fc*/ 	.short	0x0100
        /*04fe*/ 	.byte	0x04
	.zero		1


	//   ....[65]....
        /*0500*/ 	.word	0x00000a70
        /*0504*/ 	.word	0x000000ff
        /*0508*/ 	.word	0x00000220
        /*050c*/ 	.short	0x0100
        /*050e*/ 	.byte	0x04
	.zero		1


	//   ....[66]....
        /*0510*/ 	.word	0x00000a80
        /*0514*/ 	.word	0x000000ff
        /*0518*/ 	.word	0x00000108
        /*051c*/ 	.short	0x0100
        /*051e*/ 	.byte	0x04
	.zero		1


	//   ....[67]....
        /*0520*/ 	.word	0x00000a90
        /*0524*/ 	.word	0x000000ff
        /*0528*/ 	.word	0x00000228
        /*052c*/ 	.short	0x0100
        /*052e*/ 	.byte	0x04
	.zero		1


	//   ....[68]....
        /*0530*/ 	.word	0x00000aa0
        /*0534*/ 	.word	0x000000ff
        /*0538*/ 	.word	0x00000110
        /*053c*/ 	.short	0x0100
        /*053e*/ 	.byte	0x04
	.zero		1


	//   ....[69]....
        /*0540*/ 	.word	0x00000ab0
        /*0544*/ 	.word	0x000000ff
        /*0548*/ 	.word	0x00000230
        /*054c*/ 	.short	0x0100
        /*054e*/ 	.byte	0x04
	.zero		1


	//   ....[70]....
        /*0550*/ 	.word	0x00000ac0
        /*0554*/ 	.word	0x000000ff
        /*0558*/ 	.word	0x00000118
        /*055c*/ 	.short	0x0100
        /*055e*/ 	.byte	0x04
	.zero		1


	//   ....[71]....
        /*0560*/ 	.word	0x00000ad0
        /*0564*/ 	.word	0x000000ff
        /*0568*/ 	.word	0x00000238
        /*056c*/ 	.short	0x0100
        /*056e*/ 	.byte	0x04
	.zero		1


	//   ....[72]....
        /*0570*/ 	.word	0x00000c00
        /*0574*/ 	.word	0x000000ff
        /*0578*/ 	.word	0x00000240
        /*057c*/ 	.short	0x0100
        /*057e*/ 	.byte	0x04
	.zero		1


	//   ....[73]....
        /*0580*/ 	.word	0x00000c10
        /*0584*/ 	.word	0x000000ff
        /*0588*/ 	.word	0x00000248
        /*058c*/ 	.short	0x0100
        /*058e*/ 	.byte	0x04
	.zero		1


	//   ....[74]....
        /*0590*/ 	.word	0x00000cf0
        /*0594*/ 	.word	0x000000ff
        /*0598*/ 	.word	0x00000250
        /*059c*/ 	.short	0x0100
        /*059e*/ 	.byte	0x06
	.zero		1


	//   ....[75]....
        /*05a0*/ 	.word	0x00000d00
        /*05a4*/ 	.word	0x000000ff
        /*05a8*/ 	.word	0x00000258
        /*05ac*/ 	.short	0x0100
        /*05ae*/ 	.byte	0x06
	.zero		1


	//   ....[76]....
        /*05b0*/ 	.word	0x00000e30
        /*05b4*/ 	.word	0x000000ff
        /*05b8*/ 	.word	0x00000260
        /*05bc*/ 	.short	0x0100
        /*05be*/ 	.byte	0x06
	.zero		1


	//   ....[77]....
        /*05c0*/ 	.word	0x00000e40
        /*05c4*/ 	.word	0x000000ff
        /*05c8*/ 	.word	0x00000270
        /*05cc*/ 	.short	0x0100
        /*05ce*/ 	.byte	0x06
	.zero		1


	//   ....[78]....
        /*05d0*/ 	.word	0x00000e50
        /*05d4*/ 	.word	0x000000ff
        /*05d8*/ 	.word	0x00000268
        /*05dc*/ 	.short	0x0100
        /*05de*/ 	.byte	0x06
	.zero		1


	//   ....[79]....
        /*05e0*/ 	.word	0x00000e60
        /*05e4*/ 	.word	0x000000ff
        /*05e8*/ 	.word	0x00000278
        /*05ec*/ 	.short	0x0100
        /*05ee*/ 	.byte	0x06
	.zero		1


	//   ....[80]....
        /*05f0*/ 	.word	0x00000f80
        /*05f4*/ 	.word	0x000000ff
        /*05f8*/ 	.word	0x00000280
        /*05fc*/ 	.short	0x0100
        /*05fe*/ 	.byte	0x04
	.zero		1


	//   ....[81]....
        /*0600*/ 	.word	0x00000f90
        /*0604*/ 	.word	0x000000ff
        /*0608*/ 	.word	0x000002a0
        /*060c*/ 	.short	0x0100
        /*060e*/ 	.byte	0x04
	.zero		1


	//   ....[82]....
        /*0610*/ 	.word	0x00000fa0
        /*0614*/ 	.word	0x000000ff
        /*0618*/ 	.word	0x00000288
        /*061c*/ 	.short	0x0100
        /*061e*/ 	.byte	0x04
	.zero		1


	//   ....[83]....
        /*0620*/ 	.word	0x00000fb0
        /*0624*/ 	.word	0x000000ff
        /*0628*/ 	.word	0x000002a8
        /*062c*/ 	.short	0x0100
        /*062e*/ 	.byte	0x04
	.zero		1


	//   ....[84]....
        /*0630*/ 	.word	0x00000fc0
        /*0634*/ 	.word	0x000000ff
        /*0638*/ 	.word	0x00000290
        /*063c*/ 	.short	0x0100
        /*063e*/ 	.byte	0x04
	.zero		1


	//   ....[85]....
        /*0640*/ 	.word	0x00000fd0
        /*0644*/ 	.word	0x000000ff
        /*0648*/ 	.word	0x000002b0
        /*064c*/ 	.short	0x0100
        /*064e*/ 	.byte	0x04
	.zero		1


	//   ....[86]....
        /*0650*/ 	.word	0x00000fe0
        /*0654*/ 	.word	0x000000ff
        /*0658*/ 	.word	0x00000298
        /*065c*/ 	.short	0x0100
        /*065e*/ 	.byte	0x04
	.zero		1


	//   ....[87]....
        /*0660*/ 	.word	0x00000ff0
        /*0664*/ 	.word	0x000000ff
        /*0668*/ 	.word	0x000002b8
        /*066c*/ 	.short	0x0100
        /*066e*/ 	.byte	0x04
	.zero		1


	//   ....[88]....
        /*0670*/ 	.word	0x000010e0
        /*0674*/ 	.word	0x000000ff
        /*0678*/ 	.word	0x000002c0
        /*067c*/ 	.short	0x0100
        /*067e*/ 	.byte	0x04
	.zero		1


	//   ....[89]....
        /*0680*/ 	.word	0x000010f0
        /*0684*/ 	.word	0x000000ff
        /*0688*/ 	.word	0x000002d0
        /*068c*/ 	.short	0x0100
        /*068e*/ 	.byte	0x04
	.zero		1


	//   ....[90]....
        /*0690*/ 	.word	0x00001100
        /*0694*/ 	.word	0x000000ff
        /*0698*/ 	.word	0x000002c8
        /*069c*/ 	.short	0x0100
        /*069e*/ 	.byte	0x04
	.zero		1


	//   ....[91]....
        /*06a0*/ 	.word	0x00001110
        /*06a4*/ 	.word	0x000000ff
        /*06a8*/ 	.word	0x000002d8
        /*06ac*/ 	.short	0x0100
        /*06ae*/ 	.byte	0x04
	.zero		1


	//   ....[92]....
        /*06b0*/ 	.word	0x00001210
        /*06b4*/ 	.word	0x000000ff
        /*06b8*/ 	.word	0x000002e0
        /*06bc*/ 	.short	0x0100
        /*06be*/ 	.byte	0x06
	.zero		1


	//   ....[93]....
        /*06c0*/ 	.word	0x00001da0
        /*06c4*/ 	.word	0x00000000
        /*06c8*/ 	.word	0x000002d0
        /*06cc*/ 	.short	0x010a
        /*06ce*/ 	.byte	0xff
	.zero		1


	//   ....[94]....
        /*06d0*/ 	.word	0x00001dd0
        /*06d4*/ 	.word	0x00000000
        /*06d8*/ 	.word	0x000002c0
        /*06dc*/ 	.short	0x0101
        /*06de*/ 	.byte	0xff
	.zero		1


	//   ....[95]....
        /*06e0*/ 	.word	0x00001e90
        /*06e4*/ 	.word	0x000000ff
        /*06e8*/ 	.word	0x00000120
        /*06ec*/ 	.short	0x010a
        /*06ee*/ 	.byte	0x04
	.zero		1


	//   ....[96]....
        /*06f0*/ 	.word	0x00001f60
        /*06f4*/ 	.word	0x000000ff
        /*06f8*/ 	.word	0x00000120
        /*06fc*/ 	.short	0x010a
        /*06fe*/ 	.byte	0x21
	.zero		1


	//   ....[97]....
        /*0700*/ 	.word	0x00002120
        /*0704*/ 	.word	0x000000ff
        /*0708*/ 	.word	0x00000120
        /*070c*/ 	.short	0x010a
        /*070e*/ 	.byte	0x07
	.zero		1


	//   ....[98]....
        /*0710*/ 	.word	0x00002220
        /*0714*/ 	.word	0x000000ff
        /*0718*/ 	.word	0x00000258
        /*071c*/ 	.short	0x0101
        /*071e*/ 	.byte	0x06
	.zero		1


	//   ....[99]....
        /*0720*/ 	.word	0x00002240
        /*0724*/ 	.word	0x000000ff
        /*0728*/ 	.word	0x00000120
        /*072c*/ 	.short	0x010a
        /*072e*/ 	.byte	0x04
	.zero		1


	//   ....[100]....
        /*0730*/ 	.word	0x000022c0
        /*0734*/ 	.word	0x000000ff
        /*0738*/ 	.word	0x00000120
        /*073c*/ 	.short	0x010a
        /*073e*/ 	.byte	0x11
	.zero		1


	//   ....[101]....
        /*0740*/ 	.word	0x00002450
        /*0744*/ 	.word	0x000000ff
        /*0748*/ 	.word	0x00000120
        /*074c*/ 	.short	0x010a
        /*074e*/ 	.byte	0x08
	.zero		1


	//   ....[102]....
        /*0750*/ 	.word	0x000025b0
        /*0754*/ 	.word	0x00000003
        /*0758*/ 	.word	0x00000260
        /*075c*/ 	.short	0x010a
        /*075e*/ 	.byte	0xff
	.zero		1


	//   ....[103]....
        /*0760*/ 	.word	0x00002700
        /*0764*/ 	.word	0x00000000
        /*0768*/ 	.word	0x00000000
        /*076c*/ 	.short	0x0101
        /*076e*/ 	.byte	0xff
	.zero		1


	//   ....[104]....
        /*0770*/ 	.word	0x00002ca0
        /*0774*/ 	.word	0x000000ff
        /*0778*/ 	.word	0x00000000
        /*077c*/ 	.short	0x010a
        /*077e*/ 	.byte	0x04
	.zero		1


	//   ....[105]....
        /*0780*/ 	.word	0x00002d30
        /*0784*/ 	.word	0x000000ff
        /*0788*/ 	.word	0x00000000
        /*078c*/ 	.short	0x010a
        /*078e*/ 	.byte	0x05
	.zero		1


	//   ....[106]....
        /*0790*/ 	.word	0x00002dc0
        /*0794*/ 	.word	0x000000ff
        /*0798*/ 	.word	0x00000000
        /*079c*/ 	.short	0x010a
        /*079e*/ 	.byte	0x05
	.zero		1


	//   ....[107]....
        /*07a0*/ 	.word	0x00002e50
        /*07a4*/ 	.word	0x000000ff
        /*07a8*/ 	.word	0x00000000
        /*07ac*/ 	.short	0x010a
        /*07ae*/ 	.byte	0x05
	.zero		1


	//   ....[108]....
        /*07b0*/ 	.word	0x00002ee0
        /*07b4*/ 	.word	0x000000ff
        /*07b8*/ 	.word	0x00000000
        /*07bc*/ 	.short	0x010a
        /*07be*/ 	.byte	0x05
	.zero		1


	//   ....[109]....
        /*07c0*/ 	.word	0x00002f70
        /*07c4*/ 	.word	0x000000ff
        /*07c8*/ 	.word	0x00000000
        /*07cc*/ 	.short	0x010a
        /*07ce*/ 	.byte	0x05
	.zero		1


	//   ....[110]....
        /*07d0*/ 	.word	0x00003000
        /*07d4*/ 	.word	0x000000ff
        /*07d8*/ 	.word	0x00000000
        /*07dc*/ 	.short	0x010a
        /*07de*/ 	.byte	0x05
	.zero		1


	//   ....[111]....
        /*07e0*/ 	.word	0x00003090
        /*07e4*/ 	.word	0x000000ff
        /*07e8*/ 	.word	0x00000000
        /*07ec*/ 	.short	0x010a
        /*07ee*/ 	.byte	0x05
	.zero		1


	//   ....[112]....
        /*07f0*/ 	.word	0x00003120
        /*07f4*/ 	.word	0x000000ff
        /*07f8*/ 	.word	0x00000000
        /*07fc*/ 	.short	0x010a
        /*07fe*/ 	.byte	0x05
	.zero		1


	//   ....[113]....
        /*0800*/ 	.word	0x000031b0
        /*0804*/ 	.word	0x000000ff
        /*0808*/ 	.word	0x00000000
        /*080c*/ 	.short	0x010a
        /*080e*/ 	.byte	0x05
	.zero		1


	//   ....[114]....
        /*0810*/ 	.word	0x00003240
        /*0814*/ 	.word	0x000000ff
        /*0818*/ 	.word	0x00000000
        /*081c*/ 	.short	0x010a
        /*081e*/ 	.byte	0x05
	.zero		1


	//   ....[115]....
        /*0820*/ 	.word	0x000032d0
        /*0824*/ 	.word	0x000000ff
        /*0828*/ 	.word	0x00000000
        /*082c*/ 	.short	0x010a
        /*082e*/ 	.byte	0x05
	.zero		1


	//   ....[116]....
        /*0830*/ 	.word	0x00003360
        /*0834*/ 	.word	0x000000ff
        /*0838*/ 	.word	0x00000000
        /*083c*/ 	.short	0x010a
        /*083e*/ 	.byte	0x05
	.zero		1


	//   ....[117]....
        /*0840*/ 	.word	0x000033f0
        /*0844*/ 	.word	0x000000ff
        /*0848*/ 	.word	0x00000000
        /*084c*/ 	.short	0x010a
        /*084e*/ 	.byte	0x05
	.zero		1


	//   ....[118]....
        /*0850*/ 	.word	0x00003480
        /*0854*/ 	.word	0x000000ff
        /*0858*/ 	.word	0x00000000
        /*085c*/ 	.short	0x010a
        /*085e*/ 	.byte	0x05
	.zero		1


	//   ....[119]....
        /*0860*/ 	.word	0x00003510
        /*0864*/ 	.word	0x000000ff
        /*0868*/ 	.word	0x00000000
        /*086c*/ 	.short	0x010a
        /*086e*/ 	.byte	0x05
	.zero		1


	//   ....[120]....
        /*0870*/ 	.word	0x000035a0
        /*0874*/ 	.word	0x000000ff
        /*0878*/ 	.word	0x00000000
        /*087c*/ 	.short	0x010a
        /*087e*/ 	.byte	0x05
	.zero		1


	//   ....[121]....
        /*0880*/ 	.word	0x00003630
        /*0884*/ 	.word	0x000000ff
        /*0888*/ 	.word	0x00000000
        /*088c*/ 	.short	0x010a
        /*088e*/ 	.byte	0x05
	.zero		1


	//   ....[122]....
        /*0890*/ 	.word	0x000036c0
        /*0894*/ 	.word	0x000000ff
        /*0898*/ 	.word	0x00000000
        /*089c*/ 	.short	0x010a
        /*089e*/ 	.byte	0x05
	.zero		1


	//   ....[123]....
        /*08a0*/ 	.word	0x00003750
        /*08a4*/ 	.word	0x000000ff
        /*08a8*/ 	.word	0x00000000
        /*08ac*/ 	.short	0x010a
        /*08ae*/ 	.byte	0x05
	.zero		1


	//   ....[124]....
        /*08b0*/ 	.word	0x000037e0
        /*08b4*/ 	.word	0x000000ff
        /*08b8*/ 	.word	0x00000000
        /*08bc*/ 	.short	0x010a
        /*08be*/ 	.byte	0x05
	.zero		1


	//   ....[125]....
        /*08c0*/ 	.word	0x00003870
        /*08c4*/ 	.word	0x000000ff
        /*08c8*/ 	.word	0x00000000
        /*08cc*/ 	.short	0x010a
        /*08ce*/ 	.byte	0x05
	.zero		1


	//   ....[126]....
        /*08d0*/ 	.word	0x00003900
        /*08d4*/ 	.word	0x000000ff
        /*08d8*/ 	.word	0x00000000
        /*08dc*/ 	.short	0x010a
        /*08de*/ 	.byte	0x05
	.zero		1


	//   ....[127]....
        /*08e0*/ 	.word	0x00003990
        /*08e4*/ 	.word	0x000000ff
        /*08e8*/ 	.word	0x00000000
        /*08ec*/ 	.short	0x010a
        /*08ee*/ 	.byte	0x05
	.zero		1


	//   ....[128]....
        /*08f0*/ 	.word	0x00003a20
        /*08f4*/ 	.word	0x000000ff
        /*08f8*/ 	.word	0x00000000
        /*08fc*/ 	.short	0x010a
        /*08fe*/ 	.byte	0x05
	.zero		1


	//   ....[129]....
        /*0900*/ 	.word	0x00003ab0
        /*0904*/ 	.word	0x000000ff
        /*0908*/ 	.word	0x00000000
        /*090c*/ 	.short	0x010a
        /*090e*/ 	.byte	0x05
	.zero		1


	//   ....[130]....
        /*0910*/ 	.word	0x00003b40
        /*0914*/ 	.word	0x000000ff
        /*0918*/ 	.word	0x00000000
        /*091c*/ 	.short	0x010a
        /*091e*/ 	.byte	0x05
	.zero		1


	//   ....[131]....
        /*0920*/ 	.word	0x00003bd0
        /*0924*/ 	.word	0x000000ff
        /*0928*/ 	.word	0x00000000
        /*092c*/ 	.short	0x010a
        /*092e*/ 	.byte	0x05
	.zero		1


	//   ....[132]....
        /*0930*/ 	.word	0x00003c60
        /*0934*/ 	.word	0x000000ff
        /*0938*/ 	.word	0x00000000
        /*093c*/ 	.short	0x010a
        /*093e*/ 	.byte	0x05
	.zero		1


	//   ....[133]....
        /*0940*/ 	.word	0x00003cf0
        /*0944*/ 	.word	0x000000ff
        /*0948*/ 	.word	0x00000000
        /*094c*/ 	.short	0x010a
        /*094e*/ 	.byte	0x05
	.zero		1


	//   ....[134]....
        /*0950*/ 	.word	0x00003d80
        /*0954*/ 	.word	0x000000ff
        /*0958*/ 	.word	0x00000000
        /*095c*/ 	.short	0x010a
        /*095e*/ 	.byte	0x05
	.zero		1


	//   ....[135]....
        /*0960*/ 	.word	0x00003e10
        /*0964*/ 	.word	0x000000ff
        /*0968*/ 	.word	0x00000000
        /*096c*/ 	.short	0x010a
        /*096e*/ 	.byte	0x05
	.zero		1


	//   ....[136]....
        /*0970*/ 	.word	0x00003ea0
        /*0974*/ 	.word	0x000000ff
        /*0978*/ 	.word	0x00000000
        /*097c*/ 	.short	0x010a
        /*097e*/ 	.byte	0x05
	.zero		1


	//   ....[137]....
        /*0980*/ 	.word	0x00003f30
        /*0984*/ 	.word	0x000000ff
        /*0988*/ 	.word	0x00000000
        /*098c*/ 	.short	0x010a
        /*098e*/ 	.byte	0x05
	.zero		1


	//   ....[138]....
        /*0990*/ 	.word	0x00003fc0
        /*0994*/ 	.word	0x000000ff
        /*0998*/ 	.word	0x00000000
        /*099c*/ 	.short	0x010a
        /*099e*/ 	.byte	0x05
	.zero		1


	//   ....[139]....
        /*09a0*/ 	.word	0x00004060
        /*09a4*/ 	.word	0x00000000
        /*09a8*/ 	.word	0x00000000
        /*09ac*/ 	.short	0x010a
        /*09ae*/ 	.byte	0xff
	.zero		1


	//   ....[140]....
        /*09b0*/ 	.word	0x00004180
        /*09b4*/ 	.word	0x00000002
        /*09b8*/ 	.word	0x000002c0
        /*09bc*/ 	.short	0x010a
        /*09be*/ 	.byte	0xff
	.zero		1


	//   ....[141]....
        /*09c0*/ 	.word	0x000041f0
        /*09c4*/ 	.word	0x00000002
        /*09c8*/ 	.word	0x00000000
        /*09cc*/ 	.short	0x0101
        /*09ce*/ 	.byte	0xff
	.zero		1


	//   ....[142]....
        /*09d0*/ 	.word	0x00004210
        /*09d4*/ 	.word	0x000000ff
        /*09d8*/ 	.word	0x00000270
        /*09dc*/ 	.short	0x010a
        /*09de*/ 	.byte	0x04
	.zero		1


	//   ....[143]....
        /*09e0*/ 	.word	0x00004330
        /*09e4*/ 	.word	0x00000002
        /*09e8*/ 	.word	0x00000260
        /*09ec*/ 	.short	0x010a
        /*09ee*/ 	.byte	0xff
	.zero		1


	//   ....[144]....
        /*09f0*/ 	.word	0x00004430
        /*09f4*/ 	.word	0x00000002
        /*09f8*/ 	.word	0x00000000
        /*09fc*/ 	.short	0x0101
        /*09fe*/ 	.byte	0xff
	.zero		1


	//   ....[145]....
        /*0a00*/ 	.word	0x000044c0
        /*0a04*/ 	.word	0x000000ff
        /*0a08*/ 	.word	0x00000270
        /*0a0c*/ 	.short	0x0106
        /*0a0e*/ 	.byte	0x04
	.zero		1


	//   ....[146]....
        /*0a10*/ 	.word	0x000044e0
        /*0a14*/ 	.word	0x000000ff
        /*0a18*/ 	.word	0x00000270
        /*0a1c*/ 	.short	0x010a
        /*0a1e*/ 	.byte	0x04
	.zero		1


	//   ....[147]....
        /*0a20*/ 	.word	0x00004570
        /*0a24*/ 	.word	0x000000ff
        /*0a28*/ 	.word	0x00000270
        /*0a2c*/ 	.short	0x0106
        /*0a2e*/ 	.byte	0x07
	.zero		1


	//   ....[148]....
        /*0a30*/ 	.word	0x000045b0
        /*0a34*/ 	.word	0x00000000
        /*0a38*/ 	.word	0x00000270
        /*0a3c*/ 	.short	0x010a
        /*0a3e*/ 	.byte	0xff
	.zero		1


	//   ....[149]....
        /*0a40*/ 	.word	0x000047f0
        /*0a44*/ 	.word	0x000000ff
        /*0a48*/ 	.word	0x00000008
        /*0a4c*/ 	.short	0x010a
        /*0a4e*/ 	.byte	0x05
	.zero		1


	//   ....[150]....
        /*0a50*/ 	.word	0x00004810
        /*0a54*/ 	.word	0x000000ff
        /*0a58*/ 	.word	0x00000008
        /*0a5c*/ 	.short	0x010a
        /*0a5e*/ 	.byte	0x05
	.zero		1


	//   ....[151]....
        /*0a60*/ 	.word	0x000049a0
        /*0a64*/ 	.word	0x000000ff
        /*0a68*/ 	.word	0x00000008
        /*0a6c*/ 	.short	0x010a
        /*0a6e*/ 	.byte	0x05
	.zero		1


	//   ....[152]....
        /*0a70*/ 	.word	0x000049c0
        /*0a74*/ 	.word	0x000000ff
        /*0a78*/ 	.word	0x00000008
        /*0a7c*/ 	.short	0x010a
        /*0a7e*/ 	.byte	0x05
	.zero		1


	//   ....[153]....
        /*0a80*/ 	.word	0x00004a80
        /*0a84*/ 	.word	0x000000ff
        /*0a88*/ 	.word	0x00000000
        /*0a8c*/ 	.short	0x0101
        /*0a8e*/ 	.byte	0x04
	.zero		1


	//   ....[154]....
        /*0a90*/ 	.word	0x00004d80
        /*0a94*/ 	.word	0x00000000
        /*0a98*/ 	.word	0x00000260
        /*0a9c*/ 	.short	0x010a
        /*0a9e*/ 	.byte	0xff
	.zero		1


	//   ....[155]....
        /*0aa0*/ 	.word	0x00004e40
        /*0aa4*/ 	.word	0x00000000
        /*0aa8*/ 	.word	0x00000000
        /*0aac*/ 	.short	0x0101
        /*0aae*/ 	.byte	0xff
	.zero		1


	//   ....[156]....
        /*0ab0*/ 	.word	0x00004f00
        /*0ab4*/ 	.word	0x000000ff
        /*0ab8*/ 	.word	0x00000000
        /*0abc*/ 	.short	0x010a
        /*0abe*/ 	.byte	0x04
	.zero		1


	//   ....[157]....
        /*0ac0*/ 	.word	0x00004f10
        /*0ac4*/ 	.word	0x000000ff
        /*0ac8*/ 	.word	0x000002a0
        /*0acc*/ 	.short	0x010a
        /*0ace*/ 	.byte	0x17
	.zero		1


	//   ....[158]....
        /*0ad0*/ 	.word	0x00004fc0
        /*0ad4*/ 	.word	0x000000ff
        /*0ad8*/ 	.word	0x00000000
        /*0adc*/ 	.short	0x010a
        /*0ade*/ 	.byte	0x05
	.zero		1


	//   ....[159]....
        /*0ae0*/ 	.word	0x00005100
        /*0ae4*/ 	.word	0x000000ff
        /*0ae8*/ 	.word	0x00000000
        /*0aec*/ 	.short	0x010a
        /*0aee*/ 	.byte	0x04
	.zero		1


	//   ....[160]....
        /*0af0*/ 	.word	0x00005350
        /*0af4*/ 	.word	0x000000ff
        /*0af8*/ 	.word	0x00000000
        /*0afc*/ 	.short	0x010a
        /*0afe*/ 	.byte	0x04
	.zero		1


	//   ....[161]....
        /*0b00*/ 	.word	0x000053e0
        /*0b04*/ 	.word	0x000000ff
        /*0b08*/ 	.word	0x00000000
        /*0b0c*/ 	.short	0x010a
        /*0b0e*/ 	.byte	0x05
	.zero		1


	//   ....[162]....
        /*0b10*/ 	.word	0x00005470
        /*0b14*/ 	.word	0x000000ff
        /*0b18*/ 	.word	0x00000000
        /*0b1c*/ 	.short	0x010a
        /*0b1e*/ 	.byte	0x05
	.zero		1


	//   ....[163]....
        /*0b20*/ 	.word	0x00005510
        /*0b24*/ 	.word	0x00000000
        /*0b28*/ 	.word	0x00000000
        /*0b2c*/ 	.short	0x010a
        /*0b2e*/ 	.byte	0xff
	.zero		1


	//   ....[164]....
        /*0b30*/ 	.word	0x00005550
        /*0b34*/ 	.word	0x00000000
        /*0b38*/ 	.word	0x00000000
        /*0b3c*/ 	.short	0x010a
        /*0b3e*/ 	.byte	0xff
	.zero		1


	//   ....[165]....
        /*0b40*/ 	.word	0x000055c0
        /*0b44*/ 	.word	0x000000ff
        /*0b48*/ 	.word	0x00000000
        /*0b4c*/ 	.short	0x0101
        /*0b4e*/ 	.byte	0x04
	.zero		1


	//   ....[166]....
        /*0b50*/ 	.word	0x00005600
        /*0b54*/ 	.word	0x000000ff
        /*0b58*/ 	.word	0x000002e0
        /*0b5c*/ 	.short	0x010a
        /*0b5e*/ 	.byte	0x11
	.zero		1


	//   ....[167]....
        /*0b60*/ 	.word	0x00005650
        /*0b64*/ 	.word	0x000000ff
        /*0b68*/ 	.word	0x00000000
        /*0b6c*/ 	.short	0x0101
        /*0b6e*/ 	.byte	0x04
	.zero		1


	//   ....[168]....
        /*0b70*/ 	.word	0x00005b00
        /*0b74*/ 	.word	0x00000003
        /*0b78*/ 	.word	0x00000260
        /*0b7c*/ 	.short	0x010a
        /*0b7e*/ 	.byte	0xff
	.zero		1


	//   ....[169]....
        /*0b80*/ 	.word	0x00005c70
        /*0b84*/ 	.word	0x00000000
        /*0b88*/ 	.word	0x00000000
        /*0b8c*/ 	.short	0x0101
        /*0b8e*/ 	.byte	0xff
	.zero		1


	//   ....[170]....
        /*0b90*/ 	.word	0x00006130
        /*0b94*/ 	.word	0x000000ff
        /*0b98*/ 	.word	0x00000258
        /*0b9c*/ 	.short	0x010a
        /*0b9e*/ 	.byte	0x11
	.zero		1


	//   ....[171]....
        /*0ba0*/ 	.word	0x000062c0
        /*0ba4*/ 	.word	0x000000ff
        /*0ba8*/ 	.word	0x00000248
        /*0bac*/ 	.short	0x010a
        /*0bae*/ 	.byte	0x11
	.zero		1


	//   ....[172]....
        /*0bb0*/ 	.word	0x000064d0
        /*0bb4*/ 	.word	0x000000ff
        /*0bb8*/ 	.word	0x00000240
        /*0bbc*/ 	.short	0x010b
        /*0bbe*/ 	.byte	0x11
	.zero		1


	//   ....[173]....
        /*0bc0*/ 	.word	0x000064e0
        /*0bc4*/ 	.word	0x000000ff
        /*0bc8*/ 	.word	0x00000000
        /*0bcc*/ 	.short	0x0101
        /*0bce*/ 	.byte	0x37
	.zero		1


	//   ....[174]....
        /*0bd0*/ 	.word	0x00006520
        /*0bd4*/ 	.word	0x00000000
        /*0bd8*/ 	.word	0x00000248
        /*0bdc*/ 	.short	0x010a
        /*0bde*/ 	.byte	0xff
	.zero		1


	//   ....[175]....
        /*0be0*/ 	.word	0x00006860
        /*0be4*/ 	.word	0x00000003
        /*0be8*/ 	.word	0x00000260
        /*0bec*/ 	.short	0x010a
        /*0bee*/ 	.byte	0xff
	.zero		1


	//   ....[176]....
        /*0bf0*/ 	.word	0x000069e0
        /*0bf4*/ 	.word	0x00000000
        /*0bf8*/ 	.word	0x00000000
        /*0bfc*/ 	.short	0x0101
        /*0bfe*/ 	.byte	0xff
	.zero		1


	//   ....[177]....
        /*0c00*/ 	.word	0x00007450
        /*0c04*/ 	.word	0x000000ff
        /*0c08*/ 	.word	0x00000240
        /*0c0c*/ 	.short	0x010a
        /*0c0e*/ 	.byte	0x2c
	.zero		1


	//   ....[178]....
        /*0c10*/ 	.word	0x00007460
        /*0c14*/ 	.word	0x00000053
        /*0c18*/ 	.word	0x00000280
        /*0c1c*/ 	.short	0x010a
        /*0c1e*/ 	.byte	0xff
	.zero		1


	//   ....[179]....
        /*0c20*/ 	.word	0x000075b0
        /*0c24*/ 	.word	0x000000ff
        /*0c28*/ 	.word	0x00000240
        /*0c2c*/ 	.short	0x010a
        /*0c2e*/ 	.byte	0x2c
	.zero		1


	//   ....[180]....
        /*0c30*/ 	.word	0x00007690
        /*0c34*/ 	.word	0x000000ff
        /*0c38*/ 	.word	0x00000000
        /*0c3c*/ 	.short	0x0101
        /*0c3e*/ 	.byte	0x04
	.zero		1


	//   ....[181]....
        /*0c40*/ 	.word	0x000076f0
        /*0c44*/ 	.word	0x00000053
        /*0c48*/ 	.word	0x00000280
        /*0c4c*/ 	.short	0x010a
        /*0c4e*/ 	.byte	0xff
	.zero		1


	//   ....[182]....
        /*0c50*/ 	.word	0x00007950
        /*0c54*/ 	.word	0x00000053
        /*0c58*/ 	.word	0x00000000
        /*0c5c*/ 	.short	0x0101
        /*0c5e*/ 	.byte	0xff
	.zero		1


	//   ....[183]....
        /*0c60*/ 	.word	0x00008390
        /*0c64*/ 	.word	0x00000000
        /*0c68*/ 	.word	0x000002d0
        /*0c6c*/ 	.short	0x010a
        /*0c6e*/ 	.byte	0xff
	.zero		1


	//   ....[184]....
        /*0c70*/ 	.word	0x000083f0
        /*0c74*/ 	.word	0x00000000
        /*0c78*/ 	.word	0x00000120
        /*0c7c*/ 	.short	0x010a
        /*0c7e*/ 	.byte	0xff
	.zero		1


	//   ....[185]....
        /*0c80*/ 	.word	0x00008450
        /*0c84*/ 	.word	0x00000000
        /*0c88*/ 	.word	0x00000120
        /*0c8c*/ 	.short	0x010a
        /*0c8e*/ 	.byte	0xff
	.zero		1


	//   ....[186]....
        /*0c90*/ 	.word	0x000084a0
        /*0c94*/ 	.word	0x00000003
        /*0c98*/ 	.word	0x00000260
        /*0c9c*/ 	.short	0x010a
        /*0c9e*/ 	.byte	0xff
	.zero		1


	//   ....[187]....
        /*0ca0*/ 	.word	0x00008500
        /*0ca4*/ 	.word	0x00000000
        /*0ca8*/ 	.word	0x00000000
        /*0cac*/ 	.short	0x010a
        /*0cae*/ 	.byte	0xff
	.zero		1


	//   ....[188]....
        /*0cb0*/ 	.word	0x00008560
        /*0cb4*/ 	.word	0x00000000
        /*0cb8*/ 	.word	0x00000000
        /*0cbc*/ 	.short	0x010a
        /*0cbe*/ 	.byte	0xff
	.zero		1


	//   ....[189]....
        /*0cc0*/ 	.word	0x000085c0
        /*0cc4*/ 	.word	0x00000000
        /*0cc8*/ 	.word	0x00000000
        /*0ccc*/ 	.short	0x010a
        /*0cce*/ 	.byte	0xff
	.zero		1


	//   ....[190]....
        /*0cd0*/ 	.word	0x00008620
        /*0cd4*/ 	.word	0x00000000
        /*0cd8*/ 	.word	0x00000000
        /*0cdc*/ 	.short	0x010a
        /*0cde*/ 	.byte	0xff
	.zero		1


	//   ....[191]....
        /*0ce0*/ 	.word	0x00008680
        /*0ce4*/ 	.word	0x00000000
        /*0ce8*/ 	.word	0x00000000
        /*0cec*/ 	.short	0x010a
        /*0cee*/ 	.byte	0xff
	.zero		1


	//   ....[192]....
        /*0cf0*/ 	.word	0x000086e0
        /*0cf4*/ 	.word	0x00000000
        /*0cf8*/ 	.word	0x00000000
        /*0cfc*/ 	.short	0x010a
        /*0cfe*/ 	.byte	0xff
	.zero		1


	//   ....[193]....
        /*0d00*/ 	.word	0x00008740
        /*0d04*/ 	.word	0x00000000
        /*0d08*/ 	.word	0x00000000
        /*0d0c*/ 	.short	0x010a
        /*0d0e*/ 	.byte	0xff
	.zero		1


	//   ....[194]....
        /*0d10*/ 	.word	0x000087a0
        /*0d14*/ 	.word	0x00000000
        /*0d18*/ 	.word	0x00000000
        /*0d1c*/ 	.short	0x010a
        /*0d1e*/ 	.byte	0xff
	.zero		1


	//   ....[195]....
        /*0d20*/ 	.word	0x00008800
        /*0d24*/ 	.word	0x00000000
        /*0d28*/ 	.word	0x00000000
        /*0d2c*/ 	.short	0x010a
        /*0d2e*/ 	.byte	0xff
	.zero		1


	//   ....[196]....
        /*0d30*/ 	.word	0x00008860
        /*0d34*/ 	.word	0x00000000
        /*0d38*/ 	.word	0x00000000
        /*0d3c*/ 	.short	0x010a
        /*0d3e*/ 	.byte	0xff
	.zero		1


	//   ....[197]....
        /*0d40*/ 	.word	0x000088c0
        /*0d44*/ 	.word	0x00000000
        /*0d48*/ 	.word	0x00000000
        /*0d4c*/ 	.short	0x010a
        /*0d4e*/ 	.byte	0xff
	.zero		1


	//   ....[198]....
        /*0d50*/ 	.word	0x00008920
        /*0d54*/ 	.word	0x00000000
        /*0d58*/ 	.word	0x00000000
        /*0d5c*/ 	.short	0x010a
        /*0d5e*/ 	.byte	0xff
	.zero		1


	//   ....[199]....
        /*0d60*/ 	.word	0x00008980
        /*0d64*/ 	.word	0x00000000
        /*0d68*/ 	.word	0x00000000
        /*0d6c*/ 	.short	0x010a
        /*0d6e*/ 	.byte	0xff
	.zero		1


	//   ....[200]....
        /*0d70*/ 	.word	0x000089e0
        /*0d74*/ 	.word	0x00000000
        /*0d78*/ 	.word	0x00000000
        /*0d7c*/ 	.short	0x010a
        /*0d7e*/ 	.byte	0xff
	.zero		1


	//   ....[201]....
        /*0d80*/ 	.word	0x00008a40
        /*0d84*/ 	.word	0x00000000
        /*0d88*/ 	.word	0x00000000
        /*0d8c*/ 	.short	0x010a
        /*0d8e*/ 	.byte	0xff
	.zero		1


	//   ....[202]....
        /*0d90*/ 	.word	0x00008aa0
        /*0d94*/ 	.word	0x00000000
        /*0d98*/ 	.word	0x00000000
        /*0d9c*/ 	.short	0x010a
        /*0d9e*/ 	.byte	0xff
	.zero		1


	//   ....[203]....
        /*0da0*/ 	.word	0x00008b00
        /*0da4*/ 	.word	0x00000000
        /*0da8*/ 	.word	0x00000000
        /*0dac*/ 	.short	0x010a
        /*0dae*/ 	.byte	0xff
	.zero		1


	//   ....[204]....
        /*0db0*/ 	.word	0x00008b60
        /*0db4*/ 	.word	0x00000000
        /*0db8*/ 	.word	0x00000000
        /*0dbc*/ 	.short	0x010a
        /*0dbe*/ 	.byte	0xff
	.zero		1


	//   ....[205]....
        /*0dc0*/ 	.word	0x00008bc0
        /*0dc4*/ 	.word	0x00000000
        /*0dc8*/ 	.word	0x00000000
        /*0dcc*/ 	.short	0x010a
        /*0dce*/ 	.byte	0xff
	.zero		1


	//   ....[206]....
        /*0dd0*/ 	.word	0x00008c20
        /*0dd4*/ 	.word	0x00000000
        /*0dd8*/ 	.word	0x00000000
        /*0ddc*/ 	.short	0x010a
        /*0dde*/ 	.byte	0xff
	.zero		1


	//   ....[207]....
        /*0de0*/ 	.word	0x00008c80
        /*0de4*/ 	.word	0x00000000
        /*0de8*/ 	.word	0x00000000
        /*0dec*/ 	.short	0x010a
        /*0dee*/ 	.byte	0xff
	.zero		1


	//   ....[208]....
        /*0df0*/ 	.word	0x00008ce0
        /*0df4*/ 	.word	0x00000000
        /*0df8*/ 	.word	0x00000000
        /*0dfc*/ 	.short	0x010a
        /*0dfe*/ 	.byte	0xff
	.zero		1


	//   ....[209]....
        /*0e00*/ 	.word	0x00008d40
        /*0e04*/ 	.word	0x00000000
        /*0e08*/ 	.word	0x00000000
        /*0e0c*/ 	.short	0x010a
        /*0e0e*/ 	.byte	0xff
	.zero		1


	//   ....[210]....
        /*0e10*/ 	.word	0x00008da0
        /*0e14*/ 	.word	0x00000000
        /*0e18*/ 	.word	0x00000000
        /*0e1c*/ 	.short	0x010a
        /*0e1e*/ 	.byte	0xff
	.zero		1


	//   ....[211]....
        /*0e20*/ 	.word	0x00008e00
        /*0e24*/ 	.word	0x00000000
        /*0e28*/ 	.word	0x00000000
        /*0e2c*/ 	.short	0x010a
        /*0e2e*/ 	.byte	0xff
	.zero		1


	//   ....[212]....
        /*0e30*/ 	.word	0x00008e60
        /*0e34*/ 	.word	0x00000000
        /*0e38*/ 	.word	0x00000000
        /*0e3c*/ 	.short	0x010a
        /*0e3e*/ 	.byte	0xff
	.zero		1


	//   ....[213]....
        /*0e40*/ 	.word	0x00008ec0
        /*0e44*/ 	.word	0x00000000
        /*0e48*/ 	.word	0x00000000
        /*0e4c*/ 	.short	0x010a
        /*0e4e*/ 	.byte	0xff
	.zero		1


	//   ....[214]....
        /*0e50*/ 	.word	0x00008f20
        /*0e54*/ 	.word	0x00000000
        /*0e58*/ 	.word	0x00000000
        /*0e5c*/ 	.short	0x010a
        /*0e5e*/ 	.byte	0xff
	.zero		1


	//   ....[215]....
        /*0e60*/ 	.word	0x00008f80
        /*0e64*/ 	.word	0x00000000
        /*0e68*/ 	.word	0x00000000
        /*0e6c*/ 	.short	0x010a
        /*0e6e*/ 	.byte	0xff
	.zero		1


	//   ....[216]....
        /*0e70*/ 	.word	0x00008fe0
        /*0e74*/ 	.word	0x00000000
        /*0e78*/ 	.word	0x00000000
        /*0e7c*/ 	.short	0x010a
        /*0e7e*/ 	.byte	0xff
	.zero		1


	//   ....[217]....
        /*0e80*/ 	.word	0x00009040
        /*0e84*/ 	.word	0x00000000
        /*0e88*/ 	.word	0x00000000
        /*0e8c*/ 	.short	0x010a
        /*0e8e*/ 	.byte	0xff
	.zero		1


	//   ....[218]....
        /*0e90*/ 	.word	0x000090a0
        /*0e94*/ 	.word	0x00000000
        /*0e98*/ 	.word	0x00000000
        /*0e9c*/ 	.short	0x010a
        /*0e9e*/ 	.byte	0xff
	.zero		1


	//   ....[219]....
        /*0ea0*/ 	.word	0x00009100
        /*0ea4*/ 	.word	0x00000000
        /*0ea8*/ 	.word	0x00000000
        /*0eac*/ 	.short	0x010a
        /*0eae*/ 	.byte	0xff
	.zero		1


	//   ....[220]....
        /*0eb0*/ 	.word	0x00009160
        /*0eb4*/ 	.word	0x00000000
        /*0eb8*/ 	.word	0x00000000
        /*0ebc*/ 	.short	0x010a
        /*0ebe*/ 	.byte	0xff
	.zero		1


	//   ....[221]....
        /*0ec0*/ 	.word	0x000091c0
        /*0ec4*/ 	.word	0x00000000
        /*0ec8*/ 	.word	0x00000000
        /*0ecc*/ 	.short	0x010a
        /*0ece*/ 	.byte	0xff
	.zero		1


	//   ....[222]....
        /*0ed0*/ 	.word	0x00009210
        /*0ed4*/ 	.word	0x00000002
        /*0ed8*/ 	.word	0x000002c0
        /*0edc*/ 	.short	0x010a
        /*0ede*/ 	.byte	0xff
	.zero		1


	//   ....[223]....
        /*0ee0*/ 	.word	0x00009270
        /*0ee4*/ 	.word	0x00000002
        /*0ee8*/ 	.word	0x00000270
        /*0eec*/ 	.short	0x010a
        /*0eee*/ 	.byte	0xff
	.zero		1


	//   ....[224]....
        /*0ef0*/ 	.word	0x000092c0
        /*0ef4*/ 	.word	0x00000002
        /*0ef8*/ 	.word	0x00000260
        /*0efc*/ 	.short	0x010a
        /*0efe*/ 	.byte	0xff
	.zero		1


	//   ....[225]....
        /*0f00*/ 	.word	0x00009320
        /*0f04*/ 	.word	0x00000000
        /*0f08*/ 	.word	0x00000270
        /*0f0c*/ 	.short	0x010a
        /*0f0e*/ 	.byte	0xff
	.zero		1


	//   ....[226]....
        /*0f10*/ 	.word	0x00009380
        /*0f14*/ 	.word	0x00000005
        /*0f18*/ 	.word	0x00000008
        /*0f1c*/ 	.short	0x010a
        /*0f1e*/ 	.byte	0xff
	.zero		1


	//   ....[227]....
        /*0f20*/ 	.word	0x00009470
        /*0f24*/ 	.word	0x00000000
        /*0f28*/ 	.word	0x00000008
        /*0f2c*/ 	.short	0x010a
        /*0f2e*/ 	.byte	0xff
	.zero		1


	//   ....[228]....
        /*0f30*/ 	.word	0x000094c0
        /*0f34*/ 	.word	0x00000000
        /*0f38*/ 	.word	0x00000260
        /*0f3c*/ 	.short	0x010a
        /*0f3e*/ 	.byte	0xff
	.zero		1


	//   ....[229]....
        /*0f40*/ 	.word	0x00009520
        /*0f44*/ 	.word	0x00000000
        /*0f48*/ 	.word	0x000002a0
        /*0f4c*/ 	.short	0x010a
        /*0f4e*/ 	.byte	0xff
	.zero		1


	//   ....[230]....
        /*0f50*/ 	.word	0x00009580
        /*0f54*/ 	.word	0x00000000
        /*0f58*/ 	.word	0x00000000
        /*0f5c*/ 	.short	0x010a
        /*0f5e*/ 	.byte	0xff
	.zero		1


	//   ....[231]....
        /*0f60*/ 	.word	0x000095e0
        /*0f64*/ 	.word	0x00000000
        /*0f68*/ 	.word	0x00000000
        /*0f6c*/ 	.short	0x010a
        /*0f6e*/ 	.byte	0xff
	.zero		1


	//   ....[232]....
        /*0f70*/ 	.word	0x00009640
        /*0f74*/ 	.word	0x00000000
        /*0f78*/ 	.word	0x00000000
        /*0f7c*/ 	.short	0x010a
        /*0f7e*/ 	.byte	0xff
	.zero		1


	//   ....[233]....
        /*0f80*/ 	.word	0x000096a0
        /*0f84*/ 	.word	0x00000000
        /*0f88*/ 	.word	0x00000000
        /*0f8c*/ 	.short	0x010a
        /*0f8e*/ 	.byte	0xff
	.zero		1


	//   ....[234]....
        /*0f90*/ 	.word	0x00009700
        /*0f94*/ 	.word	0x00000000
        /*0f98*/ 	.word	0x000002e0
        /*0f9c*/ 	.short	0x010a
        /*0f9e*/ 	.byte	0xff
	.zero		1


	//   ....[235]....
        /*0fa0*/ 	.word	0x00009750
        /*0fa4*/ 	.word	0x00000003
        /*0fa8*/ 	.word	0x00000260
        /*0fac*/ 	.short	0x010a
        /*0fae*/ 	.byte	0xff
	.zero		1


	//   ....[236]....
        /*0fb0*/ 	.word	0x000097b0
        /*0fb4*/ 	.word	0x00000000
        /*0fb8*/ 	.word	0x00000258
        /*0fbc*/ 	.short	0x010a
        /*0fbe*/ 	.byte	0xff
	.zero		1


	//   ....[237]....
        /*0fc0*/ 	.word	0x00009810
        /*0fc4*/ 	.word	0x00000000
        /*0fc8*/ 	.word	0x00000248
        /*0fcc*/ 	.short	0x010a
        /*0fce*/ 	.byte	0xff
	.zero		1


	//   ....[238]....
        /*0fd0*/ 	.word	0x00009860
        /*0fd4*/ 	.word	0x00000003
        /*0fd8*/ 	.word	0x00000260
        /*0fdc*/ 	.short	0x010a
        /*0fde*/ 	.byte	0xff
	.zero		1


	//   ....[239]....
        /*0fe0*/ 	.word	0x000098c0
        /*0fe4*/ 	.word	0x00000000
        /*0fe8*/ 	.word	0x00000240
        /*0fec*/ 	.short	0x010a
        /*0fee*/ 	.byte	0xff
	.zero		1


	//   ....[240]....
        /*0ff0*/ 	.word	0x00009910
        /*0ff4*/ 	.word	0x00000053
        /*0ff8*/ 	.word	0x00000280
        /*0ffc*/ 	.short	0x010a
        /*0ffe*/ 	.byte	0xff
	.zero		1


	//----- nvinfo : EIATTR_NUM_MBARRIERS
	.align		4
.L_47:
        /*1000*/ 	.byte	0x03, 0x38
        /*1002*/ 	.short	0x005d


	//----- nvinfo : EIATTR_EXIT_INSTR_OFFSETS
	.align		4
        /*1004*/ 	.byte	0x04, 0x1c
        /*1006*/ 	.short	(.L_49 - .L_48)


	//   ....[0]....
.L_48:
        /*1008*/ 	.word	0x00004090


	//   ....[1]....
        /*100c*/ 	.word	0x00004580


	//   ....[2]....
        /*1010*/ 	.word	0x000045e0


	//   ....[3]....
        /*1014*/ 	.word	0x00005880


	//   ....[4]....
        /*1018*/ 	.word	0x00006550


	//   ....[5]....
        /*101c*/ 	.word	0x00006590


	//   ....[6]....
        /*1020*/ 	.word	0x00008380


	//----- nvinfo : EIATTR_MAX_THREADS
	.align		4
.L_49:
        /*1024*/ 	.byte	0x04, 0x05
        /*1026*/ 	.short	(.L_51 - .L_50)
.L_50:
        /*1028*/ 	.word	0x00000100
        /*102c*/ 	.word	0x00000001
        /*1030*/ 	.word	0x00000001


	//----- nvinfo : EIATTR_CRS_STACK_SIZE
	.align		4
.L_51:
        /*1034*/ 	.byte	0x04, 0x1e
        /*1036*/ 	.short	(.L_53 - .L_52)
.L_52:
        /*1038*/ 	.word	0x00000000


	//----- nvinfo : EIATTR_CBANK_PARAM_SIZE
	.align		4
.L_53:
        /*103c*/ 	.byte	0x03, 0x19
        /*103e*/ 	.short	0x0800


	//----- nvinfo : EIATTR_PARAM_CBANK
	.align		4
        /*1040*/ 	.byte	0x04, 0x0a
        /*1042*/ 	.short	(.L_55 - .L_54)
	.align		4
.L_54:
        /*1044*/ 	.word	index@(.nv.constant0._ZN7cutlass13device_kernelINS_4gemm6kernel13GemmUniversalIN4cute5tupleIJiiiiEEENS1_10collective13CollectiveMmaINS1_35MainloopSm100TmaUmmaWarpSpecializedILi36ELi2ELi4ENS5_IJNS4_1CILi4EEENSA_ILi1EEESC_EEEEENS5_IJNSA_ILi128EEENSA_ILi64EEESG_EEEaNS5_IJlSC_lEEEaSI_NS4_8TiledMMAINS4_8MMA_AtomIJNS4_21SM100_MMA_S8_2x1SM_SSIaaiLi128ELi64ELNS4_4UMMA5MajorE0ELSN_0ELNSM_8SaturateE0EEEEEENS4_6LayoutINS5_IJSC_SC_SC_EEENS5_IJNSA_ILi0EEEST_ST_EEEEENS5_IJNS4_10UnderscoreESW_SW_EEEEENS4_18SM100_TMA_2SM_LOADENS4_14ComposedLayoutINS4_7SwizzleILi2ELi4ELi3EEENS4_18smem_ptr_flag_bitsILi8EEENSR_INS5_IJNSA_ILi8EEESG_EEENS5_IJSG_SC_EEEEEEEvNS4_8identityENS4_28SM100_TMA_2SM_LOAD_MULTICASTES19_vS1A_EENS_8epilogue10collective18CollectiveEpilogueINS1D_23Sm100TmaWarpSpecializedILi1ELi1ELi32ELb0ELb0EEEJNS5_IJSG_SG_SG_EEENS5_IJNSR_ISG_SC_EES1J_EEEaSI_aSI_NS1D_6fusion15FusionCallbacksIS1H_NS1L_17LinearCombinationIaiaiLNS_15FloatRoundStyleE2EEES1I_S1K_JEEENS4_5SM1004TMEM4LOAD26SM100_TMEM_LOAD_32dp32b32xENS4_13SM90_TMA_LOADES19_NS4_39AutoVectorizingCopyWithAssumedAlignmentILi128EEENS4_14SM90_TMA_STOREES19_S1X_S1X_EEEvvEEEEvNT_6ParamsE)
        /*1048*/ 	.short	0x0380
        /*104a*/ 	.short	0x0800


	//----- nvinfo : EIATTR_SW_WAR
	.align		4
.L_55:
        /*104c*/ 	.byte	0x04, 0x36
        /*104e*/ 	.short	(.L_57 - .L_56)
.L_56:
        /*1050*/ 	.word	0x00000008
.L_57:


//--------------------- .nv.callgraph             --------------------------
	.section	.nv.callgraph,"",@"SHT_CUDA_CALLGRAPH"
	.align	4
	.sectionentsize	8
	.align		4
        /*0000*/ 	.word	0x00000000
	.align		4
        /*0004*/ 	.word	0xffffffff
	.align		4
        /*0008*/ 	.word	index@(_ZN7cutlass13device_kernelINS_4gemm6kernel13GemmUniversalIN4cute5tupleIJiiiiEEENS1_10collective13CollectiveMmaINS1_35MainloopSm100TmaUmmaWarpSpecializedILi36ELi2ELi4ENS5_IJNS4_1CILi4EEENSA_ILi1EEESC_EEEEENS5_IJNSA_ILi128EEENSA_ILi64EEESG_EEEaNS5_IJlSC_lEEEaSI_NS4_8TiledMMAINS4_8MMA_AtomIJNS4_21SM100_MMA_S8_2x1SM_SSIaaiLi128ELi64ELNS4_4UMMA5MajorE0ELSN_0ELNSM_8SaturateE0EEEEEENS4_6LayoutINS5_IJSC_SC_SC_EEENS5_IJNSA_ILi0EEEST_ST_EEEEENS5_IJNS4_10UnderscoreESW_SW_EEEEENS4_18SM100_TMA_2SM_LOADENS4_14ComposedLayoutINS4_7SwizzleILi2ELi4ELi3EEENS4_18smem_ptr_flag_bitsILi8EEENSR_INS5_IJNSA_ILi8EEESG_EEENS5_IJSG_SC_EEEEEEEvNS4_8identityENS4_28SM100_TMA_2SM_LOAD_MULTICASTES19_vS1A_EENS_8epilogue10collective18CollectiveEpilogueINS1D_23Sm100TmaWarpSpecializedILi1ELi1ELi32ELb0ELb0EEEJNS5_IJSG_SG_SG_EEENS5_IJNSR_ISG_SC_EES1J_EEEaSI_aSI_NS1D_6fusion15FusionCallbacksIS1H_NS1L_17LinearCombinationIaiaiLNS_15FloatRoundStyleE2EEES1I_S1K_JEEENS4_5SM1004TMEM4LOAD26SM100_TMEM_LOAD_32dp32b32xENS4_13SM90_TMA_LOADES19_NS4_39AutoVectorizingCopyWithAssumedAlignmentILi128EEENS4_14SM90_TMA_STOREES19_S1X_S1X_EEEvvEEEEvNT_6ParamsE)
	.align		4
        /*000c*/ 	.word	index@(__assertfail)
	.align		4
        /*0010*/ 	.word	0x00000000
	.align		4
        /*0014*/ 	.word	0xfffffffe
	.align		4
        /*0018*/ 	.word	0x00000000
	.align		4
        /*001c*/ 	.word	0xfffffffd
	.align		4
        /*0020*/ 	.word	0x00000000
	.align		4
        /*0024*/ 	.word	0xfffffffc


//--------------------- .nv.constant4             --------------------------
	.section	.nv.constant4,"a",@progbits
	.align	8
	.align		8
.nv.constant4:
        /*0000*/ 	.dword	__assertfail
	.align		8
        /*0008*/ 	.dword	__unnamed_1
	.align		8
        /*0010*/ 	.dword	__unnamed_2
	.align		8
        /*0018*/ 	.dword	_ZN40_INTERNAL_d51bce46_4_k_cu_cc5eee2d_337134cuda3std3__45__cpo5beginE
	.align		8
        /*0020*/ 	.dword	_ZN40_INTERNAL_d51bce46_4_k_cu_cc5eee2d_337134cuda3std3__45__cpo3endE
	.align		8
        /*0028*/ 	.dword	_ZN40_INTERNAL_d51bce46_4_k_cu_cc5eee2d_337134cuda3std3__45__cpo6cbeginE
	.align		8
        /*0030*/ 	.dword	_ZN40_INTERNAL_d51bce46_4_k_cu_cc5eee2d_337134cuda3std3__45__cpo4cendE
	.align		8
        /*0038*/ 	.dword	_ZN40_INTERNAL_d51bce46_4_k_cu_cc5eee2d_337134cuda3std3__442_GLOBAL__N__d51bce46_4_k_cu_cc5eee2d_337136ignoreE
	.align		8
        /*0040*/ 	.dword	_ZN40_INTERNAL_d51bce46_4_k_cu_cc5eee2d_337134cuda3std3__419piecewise_constructE
	.align		8
        /*0048*/ 	.dword	_ZN40_INTERNAL_d51bce46_4_k_cu_cc5eee2d_337134cuda3std3__48in_placeE
	.align		8
        /*0050*/ 	.dword	_ZN40_INTERNAL_d51bce46_4_k_cu_cc5eee2d_337134cuda3std6ranges3__45__cpo4swapE
	.align		8
        /*0058*/ 	.dword	_ZN40_INTERNAL_d51bce46_4_k_cu_cc5eee2d_337134cuda3std6ranges3__45__cpo9iter_moveE
	.align		8
        /*0060*/ 	.dword	_ZN40_INTERNAL_d51bce46_4_k_cu_cc5eee2d_337134cute7productE
	.align		8
        /*0068*/ 	.dword	_ZN40_INTERNAL_d51bce46_4_k_cu_cc5eee2d_337134cute1_E
	.align		8
        /*0070*/ 	.dword	$str$25
	.align		8
        /*0078*/ 	.dword	$str$26
	.align		8
        /*0080*/ 	.dword	$str$27
	.align		8
        /*0088*/ 	.dword	$str$28


//--------------------- .text._ZN7cutlass13device_kernelINS_4gemm6kernel13GemmUniversalIN4cute5tupleIJiiiiEEENS1_10collective13CollectiveMmaINS1_35MainloopSm100TmaUmmaWarpSpecializedILi36ELi2ELi4ENS5_IJNS4_1CILi4EEENSA_ILi1EEESC_EEEEENS5_IJNSA_ILi128EEENSA_ILi64EEESG_EEEaNS5_IJlSC_lEEEaSI_NS4_8TiledMMAINS4_8MMA_AtomIJNS4_21SM100_MMA_S8_2x1SM_SSIaaiLi128ELi64ELNS4_4UMMA5MajorE0ELSN_0ELNSM_8SaturateE0EEEEEENS4_6LayoutINS5_IJSC_SC_SC_EEENS5_IJNSA_ILi0EEEST_ST_EEEEENS5_IJNS4_10UnderscoreESW_SW_EEEEENS4_18SM100_TMA_2SM_LOADENS4_14ComposedLayoutINS4_7SwizzleILi2ELi4ELi3EEENS4_18smem_ptr_flag_bitsILi8EEENSR_INS5_IJNSA_ILi8EEESG_EEENS5_IJSG_SC_EEEEEEEvNS4_8identityENS4_28SM100_TMA_2SM_LOAD_MULTICASTES19_vS1A_EENS_8epilogue10collective18CollectiveEpilogueINS1D_23Sm100TmaWarpSpecializedILi1ELi1ELi32ELb0ELb0EEEJNS5_IJSG_SG_SG_EEENS5_IJNSR_ISG_SC_EES1J_EEEaSI_aSI_NS1D_6fusion15FusionCallbacksIS1H_NS1L_17LinearCombinationIaiaiLNS_15FloatRoundStyleE2EEES1I_S1K_JEEENS4_5SM1004TMEM4LOAD26SM100_TMEM_LOAD_32dp32b32xENS4_13SM90_TMA_LOADES19_NS4_39AutoVectorizingCopyWithAssumedAlignmentILi128EEENS4_14SM90_TMA_STOREES19_S1X_S1X_EEEvvEEEEvNT_6ParamsE --------------------------
	.section	.text._ZN7cutlass13device_kernelINS_4gemm6kernel13GemmUniversalIN4cute5tupleIJiiiiEEENS1_10collective13CollectiveMmaINS1_35MainloopSm100TmaUmmaWarpSpecializedILi36ELi2ELi4ENS5_IJNS4_1CILi4EEENSA_ILi1EEESC_EEEEENS5_IJNSA_ILi128EEENSA_ILi64EEESG_EEEaNS5_IJlSC_lEEEaSI_NS4_8TiledMMAINS4_8MMA_AtomIJNS4_21SM100_MMA_S8_2x1SM_SSIaaiLi128ELi64ELNS4_4UMMA5MajorE0ELSN_0ELNSM_8SaturateE0EEEEEENS4_6LayoutINS5_IJSC_SC_SC_EEENS5_IJNSA_ILi0EEEST_ST_EEEEENS5_IJNS4_10UnderscoreESW_SW_EEEEENS4_18SM100_TMA_2SM_LOADENS4_14ComposedLayoutINS4_7SwizzleILi2ELi4ELi3EEENS4_18smem_ptr_flag_bitsILi8EEENSR_INS5_IJNSA_ILi8EEESG_EEENS5_IJSG_SC_EEEEEEEvNS4_8identityENS4_28SM100_TMA_2SM_LOAD_MULTICASTES19_vS1A_EENS_8epilogue10collective18CollectiveEpilogueINS1D_23Sm100TmaWarpSpecializedILi1ELi1ELi32ELb0ELb0EEEJNS5_IJSG_SG_SG_EEENS5_IJNSR_ISG_SC_EES1J_EEEaSI_aSI_NS1D_6fusion15FusionCallbacksIS1H_NS1L_17LinearCombinationIaiaiLNS_15FloatRoundStyleE2EEES1I_S1K_JEEENS4_5SM1004TMEM4LOAD26SM100_TMEM_LOAD_32dp32b32xENS4_13SM90_TMA_LOADES19_NS4_39AutoVectorizingCopyWithAssumedAlignmentILi128EEENS4_14SM90_TMA_STOREES19_S1X_S1X_EEEvvEEEEvNT_6ParamsE,"ax",@progbits
	.align	128
.text._ZN7cutlass13device_kernelINS_4gemm6kernel13GemmUniversalIN4cute5tupleIJiiiiEEENS1_10collective13CollectiveMmaINS1_35MainloopSm100TmaUmmaWarpSpecializedILi36ELi2ELi4ENS5_IJNS4_1CILi4EEENSA_ILi1EEESC_EEEEENS5_IJNSA_ILi128EEENSA_ILi64EEESG_EEEaNS5_IJlSC_lEEEaSI_NS4_8TiledMMAINS4_8MMA_AtomIJNS4_21SM100_MMA_S8_2x1SM_SSIaaiLi128ELi64ELNS4_4UMMA5MajorE0ELSN_0ELNSM_8SaturateE0EEEEEENS4_6LayoutINS5_IJSC_SC_SC_EEENS5_IJNSA_ILi0EEEST_ST_EEEEENS5_IJNS4_10UnderscoreESW_SW_EEEEENS4_18SM100_TMA_2SM_LOADENS4_14ComposedLayoutINS4_7SwizzleILi2ELi4ELi3EEENS4_18smem_ptr_flag_bitsILi8EEENSR_INS5_IJNSA_ILi8EEESG_EEENS5_IJSG_SC_EEEEEEEvNS4_8identityENS4_28SM100_TMA_2SM_LOAD_MULTICASTES19_vS1A_EENS_8epilogue10collective18CollectiveEpilogueINS1D_23Sm100TmaWarpSpecializedILi1ELi1ELi32ELb0ELb0EEEJNS5_IJSG_SG_SG_EEENS5_IJNSR_ISG_SC_EES1J_EEEaSI_aSI_NS1D_6fusion15FusionCallbacksIS1H_NS1L_17LinearCombinationIaiaiLNS_15FloatRoundStyleE2EEES1I_S1K_JEEENS4_5SM1004TMEM4LOAD26SM100_TMEM_LOAD_32dp32b32xENS4_13SM90_TMA_LOADES19_NS4_39AutoVectorizingCopyWithAssumedAlignmentILi128EEENS4_14SM90_TMA_STOREES19_S1X_S1X_EEEvvEEEEvNT_6ParamsE:
        .type           _ZN7cutlass13device_kernelINS_4gemm6kernel13GemmUniversalIN4cute5tupleIJiiiiEEENS1_10collective13CollectiveMmaINS1_35MainloopSm100TmaUmmaWarpSpecializedILi36ELi2ELi4ENS5_IJNS4_1CILi4EEENSA_ILi1EEESC_EEEEENS5_IJNSA_ILi128EEENSA_ILi64EEESG_EEEaNS5_IJlSC_lEEEaSI_NS4_8TiledMMAINS4_8MMA_AtomIJNS4_21SM100_MMA_S8_2x1SM_SSIaaiLi128ELi64ELNS4_4UMMA5MajorE0ELSN_0ELNSM_8SaturateE0EEEEEENS4_6LayoutINS5_IJSC_SC_SC_EEENS5_IJNSA_ILi0EEEST_ST_EEEEENS5_IJNS4_10UnderscoreESW_SW_EEEEENS4_18SM100_TMA_2SM_LOADENS4_14ComposedLayoutINS4_7SwizzleILi2ELi4ELi3EEENS4_18smem_ptr_flag_bitsILi8EEENSR_INS5_IJNSA_ILi8EEESG_EEENS5_IJSG_SC_EEEEEEEvNS4_8identityENS4_28SM100_TMA_2SM_LOAD_MULTICASTES19_vS1A_EENS_8epilogue10collective18CollectiveEpilogueINS1D_23Sm100TmaWarpSpecializedILi1ELi1ELi32ELb0ELb0EEEJNS5_IJSG_SG_SG_EEENS5_IJNSR_ISG_SC_EES1J_EEEaSI_aSI_NS1D_6fusion15FusionCallbacksIS1H_NS1L_17LinearCombinationIaiaiLNS_15FloatRoundStyleE2EEES1I_S1K_JEEENS4_5SM1004TMEM4LOAD26SM100_TMEM_LOAD_32dp32b32xENS4_13SM90_TMA_LOADES19_NS4_39AutoVectorizingCopyWithAssumedAlignmentILi128EEENS4_14SM90_TMA_STOREES19_S1X_S1X_EEEvvEEEEvNT_6ParamsE,@function
        .size           _ZN7cutlass13device_kernelINS_4gemm6kernel13GemmUniversalIN4cute5tupleIJiiiiEEENS1_10collective13CollectiveMmaINS1_35MainloopSm100TmaUmmaWarpSpecializedILi36ELi2ELi4ENS5_IJNS4_1CILi4EEENSA_ILi1EEESC_EEEEENS5_IJNSA_ILi128EEENSA_ILi64EEESG_EEEaNS5_IJlSC_lEEEaSI_NS4_8TiledMMAINS4_8MMA_AtomIJNS4_21SM100_MMA_S8_2x1SM_SSIaaiLi128ELi64ELNS4_4UMMA5MajorE0ELSN_0ELNSM_8SaturateE0EEEEEENS4_6LayoutINS5_IJSC_SC_SC_EEENS5_IJNSA_ILi0EEEST_ST_EEEEENS5_IJNS4_10UnderscoreESW_SW_EEEEENS4_18SM100_TMA_2SM_LOADENS4_14ComposedLayoutINS4_7SwizzleILi2ELi4ELi3EEENS4_18smem_ptr_flag_bitsILi8EEENSR_INS5_IJNSA_ILi8EEESG_EEENS5_IJSG_SC_EEEEEEEvNS4_8identityENS4_28SM100_TMA_2SM_LOAD_MULTICASTES19_vS1A_EENS_8epilogue10collective18CollectiveEpilogueINS1D_23Sm100TmaWarpSpecializedILi1ELi1ELi32ELb0ELb0EEEJNS5_IJSG_SG_SG_EEENS5_IJNSR_ISG_SC_EES1J_EEEaSI_aSI_NS1D_6fusion15FusionCallbacksIS1H_NS1L_17LinearCombinationIaiaiLNS_15FloatRoundStyleE2EEES1I_S1K_JEEENS4_5SM1004TMEM4LOAD26SM100_TMEM_LOAD_32dp32b32xENS4_13SM90_TMA_LOADES19_NS4_39AutoVectorizingCopyWithAssumedAlignmentILi128EEENS4_14SM90_TMA_STOREES19_S1X_S1X_EEEvvEEEEvNT_6ParamsE,(.L_x_246 - _ZN7cutlass13device_kernelINS_4gemm6kernel13GemmUniversalIN4cute5tupleIJiiiiEEENS1_10collective13CollectiveMmaINS1_35MainloopSm100TmaUmmaWarpSpecializedILi36ELi2ELi4ENS5_IJNS4_1CILi4EEENSA_ILi1EEESC_EEEEENS5_IJNSA_ILi128EEENSA_ILi64EEESG_EEEaNS5_IJlSC_lEEEaSI_NS4_8TiledMMAINS4_8MMA_AtomIJNS4_21SM100_MMA_S8_2x1SM_SSIaaiLi128ELi64ELNS4_4UMMA5MajorE0ELSN_0ELNSM_8SaturateE0EEEEEENS4_6LayoutINS5_IJSC_SC_SC_EEENS5_IJNSA_ILi0EEEST_ST_EEEEENS5_IJNS4_10UnderscoreESW_SW_EEEEENS4_18SM100_TMA_2SM_LOADENS4_14ComposedLayoutINS4_7SwizzleILi2ELi4ELi3EEENS4_18smem_ptr_flag_bitsILi8EEENSR_INS5_IJNSA_ILi8EEESG_EEENS5_IJSG_SC_EEEEEEEvNS4_8identityENS4_28SM100_TMA_2SM_LOAD_MULTICASTES19_vS1A_EENS_8epilogue10collective18CollectiveEpilogueINS1D_23Sm100TmaWarpSpecializedILi1ELi1ELi32ELb0ELb0EEEJNS5_IJSG_SG_SG_EEENS5_IJNSR_ISG_SC_EES1J_EEEaSI_aSI_NS1D_6fusion15FusionCallbacksIS1H_NS1L_17LinearCombinationIaiaiLNS_15FloatRoundStyleE2EEES1I_S1K_JEEENS4_5SM1004TMEM4LOAD26SM100_TMEM_LOAD_32dp32b32xENS4_13SM90_TMA_LOADES19_NS4_39AutoVectorizingCopyWithAssumedAlignmentILi128EEENS4_14SM90_TMA_STOREES19_S1X_S1X_EEEvvEEEEvNT_6ParamsE)
        .other          _ZN7cutlass13device_kernelINS_4gemm6kernel13GemmUniversalIN4cute5tupleIJiiiiEEENS1_10collective13CollectiveMmaINS1_35MainloopSm100TmaUmmaWarpSpecializedILi36ELi2ELi4ENS5_IJNS4_1CILi4EEENSA_ILi1EEESC_EEEEENS5_IJNSA_ILi128EEENSA_ILi64EEESG_EEEaNS5_IJlSC_lEEEaSI_NS4_8TiledMMAINS4_8MMA_AtomIJNS4_21SM100_MMA_S8_2x1SM_SSIaaiLi128ELi64ELNS4_4UMMA5MajorE0ELSN_0ELNSM_8SaturateE0EEEEEENS4_6LayoutINS5_IJSC_SC_SC_EEENS5_IJNSA_ILi0EEEST_ST_EEEEENS5_IJNS4_10UnderscoreESW_SW_EEEEENS4_18SM100_TMA_2SM_LOADENS4_14ComposedLayoutINS4_7SwizzleILi2ELi4ELi3EEENS4_18smem_ptr_flag_bitsILi8EEENSR_INS5_IJNSA_ILi8EEESG_EEENS5_IJSG_SC_EEEEEEEvNS4_8identityENS4_28SM100_TMA_2SM_LOAD_MULTICASTES19_vS1A_EENS_8epilogue10collective18CollectiveEpilogueINS1D_23Sm100TmaWarpSpecializedILi1ELi1ELi32ELb0ELb0EEEJNS5_IJSG_SG_SG_EEENS5_IJNSR_ISG_SC_EES1J_EEEaSI_aSI_NS1D_6fusion15FusionCallbacksIS1H_NS1L_17LinearCombinationIaiaiLNS_15FloatRoundStyleE2EEES1I_S1K_JEEENS4_5SM1004TMEM4LOAD26SM100_TMEM_LOAD_32dp32b32xENS4_13SM90_TMA_LOADES19_NS4_39AutoVectorizingCopyWithAssumedAlignmentILi128EEENS4_14SM90_TMA_STOREES19_S1X_S1X_EEEvvEEEEvNT_6ParamsE,@"STO_CUDA_ENTRY STV_DEFAULT"
_ZN7cutlass13device_kernelINS_4gemm6kernel13GemmUniversalIN4cute5tupleIJiiiiEEENS1_10collective13CollectiveMmaINS1_35MainloopSm100TmaUmmaWarpSpecializedILi36ELi2ELi4ENS5_IJNS4_1CILi4EEENSA_ILi1EEESC_EEEEENS5_IJNSA_ILi128EEENSA_ILi64EEESG_EEEaNS5_IJlSC_lEEEaSI_NS4_8TiledMMAINS4_8MMA_AtomIJNS4_21SM100_MMA_S8_2x1SM_SSIaaiLi128ELi64ELNS4_4UMMA5MajorE0ELSN_0ELNSM_8SaturateE0EEEEEENS4_6LayoutINS5_IJSC_SC_SC_EEENS5_IJNSA_ILi0EEEST_ST_EEEEENS5_IJNS4_10UnderscoreESW_SW_EEEEENS4_18SM100_TMA_2SM_LOADENS4_14ComposedLayoutINS4_7SwizzleILi2ELi4ELi3EEENS4_18smem_ptr_flag_bitsILi8EEENSR_INS5_IJNSA_ILi8EEESG_EEENS5_IJSG_SC_EEEEEEEvNS4_8identityENS4_28SM100_TMA_2SM_LOAD_MULTICASTES19_vS1A_EENS_8epilogue10collective18CollectiveEpilogueINS1D_23Sm100TmaWarpSpecializedILi1ELi1ELi32ELb0ELb0EEEJNS5_IJSG_SG_SG_EEENS5_IJNSR_ISG_SC_EES1J_EEEaSI_aSI_NS1D_6fusion15FusionCallbacksIS1H_NS1L_17LinearCombinationIaiaiLNS_15FloatRoundStyleE2EEES1I_S1K_JEEENS4_5SM1004TMEM4LOAD26SM100_TMEM_LOAD_32dp32b32xENS4_13SM90_TMA_LOADES19_NS4_39AutoVectorizingCopyWithAssumedAlignmentILi128EEENS4_14SM90_TMA_STOREES19_S1X_S1X_EEEvvEEEEvNT_6ParamsE:
[----:B------:R-:W1:Y:S01]  /*0000*/  LDC R1, c[0x0][0x37c] ;  /* 0x0000df00ff017b82 */ /* 0x000e620000000800 */
[----:B------:R-:W2:Y:S01]  /*0010*/  S2R R78, SR_TID.X ;  /* 0x00000000004e7919 */ /* 0x000ea20000002100 */
[----:B------:R-:W3:Y:S06]  /*0020*/  LDCU.64 UR8, c[0x0][0x890] ;  /* 0x00011200ff0877ac */ /* 0x000eec0008000a00 */
[----:B------:R-:W4:Y:S01]  /*0030*/  S2UR UR55, SR_CgaCtaId ;  /* 0x00000000003779c3 */ /* 0x000f220000008800 */
[----:B------:R-:W-:Y:S02]  /*0040*/  PRMT R81, RZ, 0x7610, R81 ;  /* 0x00007610ff517816 */ /* 0x000fe40000000051 */
[----:B------:R-:W-:Y:S01]  /*0050*/  ELECT P1, URZ, PT ;  /* 0x0000000000ff782f */ /* 0x000fe20003820000 */
[----:B---3--:R-:W-:-:S04]  /*0060*/  UISETP.NE.U32.AND UP0, UPT, UR8, URZ, UPT ;  /* 0x000000ff0800728c */ /* 0x008fc8000bf05070 */
[----:B------:R-:W-:Y:S02]  /*0070*/  UISETP.NE.AND.EX UP0, UPT, UR9, URZ, UPT, UP0 ;  /* 0x000000ff0900728c */ /* 0x000fe4000bf05300 */
[----:B----4-:R-:W-:Y:S02]  /*0080*/  ULOP3.LUT UR33, UR55, 0x1, URZ, 0xc0, !UPT ;  /* 0x0000000137217892 */ /* 0x010fe4000f8ec0ff */
[----:B------:R-:W-:Y:S01]  /*0090*/  ULOP3.LUT UR34, UR55, 0x1, URZ, 0x3c, !UPT ;  /* 0x0000000137227892 */ /* 0x000fe2000f8e3cff */
[----:B--2---:R-:W-:-:S05]  /*00a0*/  SHF.R.U32.HI R82, RZ, 0x5, R78 ;  /* 0x00000005ff527819 */ /* 0x004fca000001164e */
[----:B------:R-:W2:Y:S02]  /*00b0*/  SHFL.IDX PT, R0, R82, RZ, 0x1f ;  /* 0x00001fff52007589 */ /* 0x000ea400000e0000 */
[----:B--2---:R-:W-:Y:S01]  /*00c0*/  R2UR UR20, R0 ;  /* 0x00000000001472ca */ /* 0x004fe200000e0000 */
[----:B-1----:R-:W-:-:S14]  /*00d0*/  BRA.U UP0, `(.L_x_0) ;  /* 0x0000000100307547 */ /* 0x002fdc000b800000 */
[----:B------:R-:W1:Y:S02]  /*00e0*/  LDCU.64 UR4, c[0x0][0x888] ;  /* 0x00011100ff0477ac */ /* 0x000e640008000a00 */
[----:B-1----:R-:W-:-:S04]  /*00f0*/  UISETP.NE.U32.AND UP0, UPT, UR4, URZ, UPT ;  /* 0x000000ff0400728c */ /* 0x002fc8000bf05070 */
[----:B------:R-:W-:-:S09]  /*0100*/  UISETP.NE.AND.EX UP0, UPT, UR5, URZ, UPT, UP0 ;  /* 0x000000ff0500728c */ /* 0x000fd2000bf05300 */
[----:B------:R-:W-:Y:S05]  /*0110*/  BRA.U !UP0, `(.L_x_1) ;  /* 0x0000000108147547 */ /* 0x000fea000b800000 */
[----:B------:R-:W1:Y:S01]  /*0120*/  LDC.64 R40, c[0x0][0x888] ;  /* 0x00022200ff287b82 */ /* 0x000e620000000a00 */
[----:B------:R-:W1:Y:S02]  /*0130*/  LDCU.64 UR4, c[0x0][0x358] ;  /* 0x00006b00ff0477ac */ /* 0x000e640008000a00 */
[----:B-1----:R1:W5:Y:S01]  /*0140*/  LDG.E R40, desc[UR4][R40.64] ;  /* 0x0000000428287981 */ /* 0x002362000c1e1900 */
[----:B------:R-:W-:Y:S01]  /*0150*/  HFMA2 R81, -RZ, RZ, 0, 5.9604644775390625e-08 ;  /* 0x00000001ff517431 */ /* 0x000fe200000001ff */
[----:B------:R-:W-:Y:S05]  /*0160*/  BRA `(.L_x_0) ;  /* 0x00000000000c7947 */ /* 0x000fea0003800000 */
.L_x_1:
[----:B------:R-:W1:Y:S01]  /*0170*/  LDCU UR4, c[0x0][0x880] ;  /* 0x00011000ff0477ac */ /* 0x000e620008000800 */
[----:B------:R-:W-:Y:S01]  /*0180*/  HFMA2 R81, -RZ, RZ, 0, 5.9604644775390625e-08 ;  /* 0x00000001ff517431 */ /* 0x000fe200000001ff */
[----:B-1----:R-:W-:-:S07]  /*0190*/  MOV R40, UR4 ;  /* 0x0000000400287c02 */ /* 0x002fce0008000f00 */
.L_x_0:
[----:B------:R-:W2:Y:S02]  /*01a0*/  LDCU.64 UR4, c[0x0][0x8b0] ;  /* 0x00011600ff0477ac */ /* 0x000ea40008000a00 */
[----:B--2---:R-:W-:-:S04]  /*01b0*/  UISETP.NE.U32.AND UP0, UPT, UR4, URZ, UPT ;  /* 0x000000ff0400728c */ /* 0x004fc8000bf05070 */
[----:B------:R-:W-:-:S09]  /*01c0*/  UISETP.NE.AND.EX UP0, UPT, UR5, URZ, UPT, UP0 ;  /* 0x000000ff0500728c */ /* 0x000fd2000bf05300 */
[----:B------:R-:W-:Y:S05]  /*01d0*/  BRA.U UP0, `(.L_x_2) ;  /* 0x0000000100287547 */ /* 0x000fea000b800000 */
[----:B------:R-:W2:Y:S02]  /*01e0*/  LDCU.64 UR4, c[0x0][0x8a8] ;  /* 0x00011500ff0477ac */ /* 0x000ea40008000a00 */
[----:B--2---:R-:W-:-:S04]  /*01f0*/  UISETP.NE.U32.AND UP0, UPT, UR4, URZ, UPT ;  /* 0x000000ff0400728c */ /* 0x004fc8000bf05070 */
[----:B------:R-:W-:-:S09]  /*0200*/  UISETP.NE.AND.EX UP0, UPT, UR5, URZ, UPT, UP0 ;  /* 0x000000ff0500728c */ /* 0x000fd2000bf05300 */
[----:B------:R-:W-:Y:S05]  /*0210*/  BRA.U !UP0, `(.L_x_3) ;  /* 0x0000000108107547 */ /* 0x000fea000b800000 */
[----:B------:R-:W2:Y:S01]  /*0220*/  LDC.64 R38, c[0x0][0x8a8] ;  /* 0x00022a00ff267b82 */ /* 0x000ea20000000a00 */
[----:B------:R-:W2:Y:S02]  /*0230*/  LDCU.64 UR4, c[0x0][0x358] ;  /* 0x00006b00ff0477ac */ /* 0x000ea40008000a00 */
[----:B--2---:R2:W5:Y:S01]  /*0240*/  LDG.E R38, desc[UR4][R38.64] ;  /* 0x0000000426267981 */ /* 0x004562000c1e1900 */
[----:B------:R-:W-:Y:S05]  /*0250*/  BRA `(.L_x_2) ;  /* 0x0000000000087947 */ /* 0x000fea0003800000 */
.L_x_3:
[----:B------:R-:W2:Y:S02]  /*0260*/  LDCU UR4, c[0x0][0x8a0] ;  /* 0x00011400ff0477ac */ /* 0x000ea40008000800 */
[----:B--2---:R-:W-:Y:S02]  /*0270*/  MOV R38, UR4 ;  /* 0x0000000400267c02 */ /* 0x004fe40008000f00 */
.L_x_2:
[----:B------:R-:W-:Y:S01]  /*0280*/  IMAD.U32 R0, RZ, RZ, UR20 ;  /* 0x00000014ff007e24 */ /* 0x000fe2000f8e00ff */
[----:B------:R-:W-:Y:S04]  /*0290*/  BSSY.RECONVERGENT B0, `(.L_x_4) ;  /* 0x000000c000007945 */ /* 0x000fe80003800200 */
[C---:B------:R-:W-:Y:S02]  /*02a0*/  ISETP.NE.OR P2, PT, R0.reuse, 0x1, !P1 ;  /* 0x000000010000780c */ /* 0x040fe40004f45670 */
[----:B------:R-:W-:-:S11]  /*02b0*/  ISETP.NE.OR P0, PT, R0, 0x3, !P1 ;  /* 0x000000030000780c */ /* 0x000fd60004f05670 */
[----:B------:R-:W-:Y:S05]  /*02c0*/  @P2 BRA `(.L_x_5) ;  /* 0x0000000000202947 */ /* 0x000fea0003800000 */
[----:B------:R-:W3:Y:S02]  /*02d0*/  LDCU.64 UR4, c[0x0][0x348] ;  /* 0x00006900ff0477ac */ /* 0x000ee40008000a00 */
[----:B---3--:R-:W-:Y:S02]  /*02e0*/  UIADD3 UR6, UP1, UPT, UR4, 0x80, URZ ;  /* 0x0000008004067890 */ /* 0x008fe4000ff3e0ff */
[----:B------:R-:W-:Y:S02]  /*02f0*/  UIADD3 UR4, UP0, UPT, UR4, 0x180, URZ ;  /* 0x0000018004047890 */ /* 0x000fe4000ff1e0ff */
[----:B------:R-:W-:Y:S02]  /*0300*/  UIADD3.X UR7, UPT, UPT, URZ, UR5, URZ, UP1, !UPT ;  /* 0x00000005ff077290 */ /* 0x000fe40008ffe4ff */
[----:B------:R-:W-:-:S07]  /*0310*/  UIADD3.X UR5, UPT, UPT, URZ, UR5, URZ, UP0, !UPT ;  /* 0x00000005ff057290 */ /* 0x000fce00087fe4ff */
[----:B------:R3:W-:Y:S02]  /*0320*/  UTMACCTL.PF [UR6] ;  /* 0x00000000060079b9 */ /* 0x0007e40008040000 */
[----:B------:R3:W-:Y:S02]  /*0330*/  UTMACCTL.PF [UR4] ;  /* 0x00000000040079b9 */ /* 0x0007e40008040000 */
[----:B---3--:R-:W-:Y:S01]  /*0340*/  NOP ;  /* 0x0000000000007918 */ /* 0x008fe20000000000 */
.L_x_5:
[----:B------:R-:W-:Y:S05]  /*0350*/  BSYNC.RECONVERGENT B0 ;  /* 0x0000000000007941 */ /* 0x000fea0003800200 */
.L_x_4:
[----:B------:R-:W-:Y:S04]  /*0360*/  BSSY.RECONVERGENT B0, `(.L_x_6) ;  /* 0x000000a000007945 */ /* 0x000fe80003800200 */
        /* <DEDUP_REMOVED lines=9> */
.L_x_7:
[----:B------:R-:W-:Y:S05]  /*0400*/  BSYNC.RECONVERGENT B0 ;  /* 0x0000000000007941 */ /* 0x000fea0003800200 */
.L_x_6:
[----:B------:R-:W3:Y:S01]  /*0410*/  LDCU.64 UR4, c[0x0][0x888] ;  /* 0x00011100ff0477ac */ /* 0x000ee20008000a00 */
[----:B------:R-:W-:Y:S02]  /*0420*/  UISETP.EQ.U32.AND UP2, UPT, UR8, URZ, UPT ;  /* 0x000000ff0800728c */ /* 0x000fe4000bf42070 */
[----:B------:R-:W-:Y:S02]  /*0430*/  UPLOP3.LUT UP4, UPT, UPT, UPT, UPT, 0x80, 0x8 ;  /* 0x000000000008789c */ /* 0x000fe40003f8f070 */
[----:B---3--:R-:W-:-:S04]  /*0440*/  UISETP.NE.U32.AND UP0, UPT, UR4, URZ, UPT ;  /* 0x000000ff0400728c */ /* 0x008fc8000bf05070 */
[----:B------:R-:W-:-:S04]  /*0450*/  UISETP.NE.AND.EX UP1, UPT, UR5, URZ, UPT, UP0 ;  /* 0x000000ff0500728c */ /* 0x000fc8000bf25300 */
[----:B------:R-:W-:-:S04]  /*0460*/  UISETP.EQ.OR.EX UP3, UPT, UR9, URZ, !UP1, UP2 ;  /* 0x000000ff0900728c */ /* 0x000fc8000cf62720 */
[----:B------:R-:W-:-:S05]  /*0470*/  UP2UR UR61, UPR, URZ, 0x8 ;  /* 0x00000008ff3d7883 */ /* 0x000fca0008000000 */
[----:B------:R-:W-:Y:S07]  /*0480*/  BRA.U !UP3, `(.L_x_8) ;  /* 0x000000010b207547 */ /* 0x000fee000b800000 */
[----:B-----5:R-:W-:Y:S01]  /*0490*/  R2UR UR5, R40 ;  /* 0x00000000280572ca */ /* 0x020fe200000e0000 */
[----:B------:R-:W-:Y:S02]  /*04a0*/  UISETP.NE.U32.AND UP2, UPT, UR8, URZ, UPT ;  /* 0x000000ff0800728c */ /* 0x000fe4000bf45070 */
[----:B------:R-:W-:Y:S02]  /*04b0*/  USEL UR4, URZ, 0xffffffff, UP1 ;  /* 0xffffffffff047887 */ /* 0x000fe40008800000 */
[----:B------:R-:W-:-:S08]  /*04c0*/  UISETP.NE.AND.EX UP2, UPT, UR9, URZ, UPT, UP2 ;  /* 0x000000ff0900728c */ /* 0x000fd0000bf45320 */
[----:B------:R-:W-:-:S04]  /*04d0*/  UISETP.NE.AND UP0, UPT, UR5, URZ, UPT ;  /* 0x000000ff0500728c */ /* 0x000fc8000bf05270 */
[----:B------:R-:W-:-:S04]  /*04e0*/  @!UP2 USEL UR4, URZ, 0xffffffff, UP0 ;  /* 0xffffffffff04a887 */ /* 0x000fc80008000000 */
[----:B------:R-:W-:-:S04]  /*04f0*/  ULOP3.LUT UR4, UR4, 0x1, URZ, 0xc0, !UPT ;  /* 0x0000000104047892 */ /* 0x000fc8000f8ec0ff */
[----:B------:R-:W-:-:S11]  /*0500*/  UISETP.NE.U32.AND UP4, UPT, UR4, 0x1, UPT ;  /* 0x000000010400788c */ /* 0x000fd6000bf85070 */
.L_x_8:
[----:B------:R-:W3:Y:S01]  /*0510*/  SHFL.IDX PT, R0, R82, RZ, 0x1f ;  /* 0x00001fff52007589 */ /* 0x000ee200000e0000 */
[----:B------:R-:W-:-:S04]  /*0520*/  UISETP.NE.AND UP0, UPT, UR20, 0x2, UPT ;  /* 0x000000021400788c */ /* 0x000fc8000bf05270 */
[----:B------:R-:W-:Y:S02]  /*0530*/  UISETP.EQ.AND UP2, UPT, UR33, URZ, !UP0 ;  /* 0x000000ff2100728c */ /* 0x000fe4000c742270 */
[----:B------:R-:W-:-:S04]  /*0540*/  USEL UR37, URZ, 0x1, UP0 ;  /* 0x00000001ff257887 */ /* 0x000fc80008000000 */
[----:B------:R-:W-:Y:S02]  /*0550*/  PLOP3.LUT P3, PT, P1, PT, UP2, 0x80, 0x8 ;  /* 0x000000000008781c */ /* 0x000fe40000f6f028 */
[----:B---3--:R-:W-:-:S13]  /*0560*/  ISETP.NE.AND P0, PT, R0, RZ, PT ;  /* 0x000000ff0000720c */ /* 0x008fda0003f05270 */
[----:B------:R-:W-:Y:S05]  /*0570*/  @P0 BRA `(.L_x_9) ;  /* 0x0000000400600947 */ /* 0x000fea0003800000 */
[----:B------:R-:W-:Y:S01]  /*0580*/  ELECT P0, URZ, PT ;  /* 0x0000000000ff782f */ /* 0x000fe20003800000 */
[----:B------:R-:W-:-:S12]  /*0590*/  BSSY.RECONVERGENT B0, `(.L_x_9) ;  /* 0x0000056000007945 */ /* 0x000fd80003800200 */
[----:B------:R-:W-:Y:S05]  /*05a0*/  @!P0 BRA `(.L_x_10) ;  /* 0x0000000400508947 */ /* 0x000fea0003800000 */
[----:B------:R-:W-:Y:S01]  /*05b0*/  UMOV UR4, 0x400 ;  /* 0x0000040000047882 */ /* 0x000fe20000000000 */
[----:B------:R-:W-:Y:S01]  /*05c0*/  UMOV UR8, 0x1 ;  /* 0x0000000100087882 */ /* 0x000fe20000000000 */
[----:B------:R-:W-:Y:S01]  /*05d0*/  UMOV UR6, 0x2 ;  /* 0x0000000200067882 */ /* 0x000fe20000000000 */
[----:B------:R-:W-:Y:S02]  /*05e0*/  ULEA UR4, UR55, UR4, 0x18 ;  /* 0x0000000437047291 */ /* 0x000fe4000f8ec0ff */
[----:B------:R-:W-:-:S04]  /*05f0*/  UIADD3 UR8, UPT, UPT, -UR8, 0x100000, URZ ;  /* 0x0010000008087890 */ /* 0x000fc8000fffe1ff */
[----:B------:R-:W-:Y:S02]  /*0600*/  USHF.L.U32 UR9, UR8, 0xb, URZ ;  /* 0x0000000b08097899 */ /* 0x000fe400080006ff */
[----:B------:R-:W-:Y:S02]  /*0610*/  USHF.L.U32 UR8, UR8, 0x1, URZ ;  /* 0x0000000108087899 */ /* 0x000fe400080006ff */
[----:B------:R-:W-:-:S04]  /*0620*/  UIADD3 UR6, UPT, UPT, -UR6, 0x100000, URZ ;  /* 0x0010000006067890 */ /* 0x000fc8000fffe1ff */
[----:B------:R-:W-:Y:S02]  /*0630*/  USHF.L.U32 UR7, UR6, 0xb, URZ ;  /* 0x0000000b06077899 */ /* 0x000fe400080006ff */
[----:B------:R-:W-:Y:S01]  /*0640*/  USHF.L.U32 UR6, UR6, 0x1, URZ ;  /* 0x0000000106067899 */ /* 0x000fe200080006ff */
[----:B------:R-:W3:Y:S03]  /*0650*/  FENCE.VIEW.ASYNC.S ;  /* 0x00000000000073c6 */ /* 0x000ee60000000000 */
[----:B---3--:R3:W4:Y:S08]  /*0660*/  SYNCS.EXCH.64 URZ, [UR4], UR8 ;  /* 0x0000000804ff75b2 */ /* 0x0087300008000100 */
[----:B------:R3:W1:Y:S01]  /*0670*/  SYNCS.EXCH.64 URZ, [UR4+0x120], UR6 ;  /* 0x0001200604ff75b2 */ /* 0x0006620008000100 */
        /* <DEDUP_REMOVED lines=69> */
[----:B------:R3:W1:Y:S02]  /*0ad0*/  SYNCS.EXCH.64 URZ, [UR4+0x238], UR6 ;  /* 0x0002380604ff75b2 */ /* 0x0006640008000100 */
[----:B---34-:R-:W-:Y:S01]  /*0ae0*/  NOP ;  /* 0x0000000000007918 */ /* 0x018fe20000000000 */
.L_x_10:
[----:B------:R-:W-:Y:S05]  /*0af0*/  BSYNC.RECONVERGENT B0 ;  /* 0x0000000000007941 */ /* 0x000fea0003800200 */
.L_x_9:
[----:B------:R-:W3:Y:S01]  /*0b00*/  SHFL.IDX PT, R0, R82, RZ, 0x1f ;  /* 0x00001fff52007589 */ /* 0x000ee200000e0000 */
[----:B------:R-:W-:Y:S01]  /*0b10*/  NOP ;  /* 0x0000000000007918 */ /* 0x000fe20000000000 */
[----:B---3--:R-:W-:-:S13]  /*0b20*/  ISETP.NE.AND P0, PT, R0, 0x1, PT ;  /* 0x000000010000780c */ /* 0x008fda0003f05270 */
[----:B------:R-:W-:Y:S05]  /*0b30*/  @P0 BRA `(.L_x_11) ;  /* 0x00000000003c0947 */ /* 0x000fea0003800000 */
        /* <DEDUP_REMOVED lines=10> */
[----:B------:R-:W-:Y:S01]  /*0be0*/  ELECT P0, URZ, PT ;  /* 0x0000000000ff782f */ /* 0x000fe20003800000 */
[----:B------:R-:W3:Y:S02]  /*0bf0*/  FENCE.VIEW.ASYNC.S ;  /* 0x00000000000073c6 */ /* 0x000ee40000000000 */
[----:B---3--:R3:W4:Y:S08]  /*0c00*/  SYNCS.EXCH.64 URZ, [UR4+0x240], UR8 ;  /* 0x0002400804ff75b2 */ /* 0x0087300008000100 */
[----:B------:R3:W1:Y:S01]  /*0c10*/  SYNCS.EXCH.64 URZ, [UR4+0x248], UR6 ;  /* 0x0002480604ff75b2 */ /* 0x0006620008000100 */
[----:B------:R-:W-:Y:S01]  /*0c20*/  NOP ;  /* 0x0000000000007918 */ /* 0x000fe20000000000 */
.L_x_11:
[----:B------:R-:W2:Y:S01]  /*0c30*/  SHFL.IDX PT, R0, R82, RZ, 0x1f ;  /* 0x00001fff52007589 */ /* 0x000ea200000e0000 */
[----:B------:R-:W-:Y:S01]  /*0c40*/  NOP ;  /* 0x0000000000007918 */ /* 0x000fe20000000000 */
[----:B--2---:R-:W-:-:S13]  /*0c50*/  ISETP.NE.AND P0, PT, R0, 0x3, PT ;  /* 0x000000030000780c */ /* 0x004fda0003f05270 */
[----:B------:R-:W-:Y:S05]  /*0c60*/  @P0 BRA `(.L_x_12) ;  /* 0x00000000002c0947 */ /* 0x000fea0003800000 */
[----:B---3--:R-:W-:Y:S01]  /*0c70*/  UMOV UR6, 0x400 ;  /* 0x0000040000067882 */ /* 0x008fe20000000000 */
[----:B------:R-:W-:Y:S01]  /*0c80*/  UMOV UR4, 0x20 ;  /* 0x0000002000047882 */ /* 0x000fe20000000000 */
[----:B------:R-:W-:Y:S02]  /*0c90*/  ULEA UR6, UR55, UR6, 0x18 ;  /* 0x0000000637067291 */ /* 0x000fe4000f8ec0ff */
[----:B------:R-:W-:-:S04]  /*0ca0*/  UIADD3 UR4, UPT, UPT, -UR4, 0x100000, URZ ;  /* 0x0010000004047890 */ /* 0x000fc8000fffe1ff */
[----:B------:R-:W-:Y:S02]  /*0cb0*/  USHF.L.U32 UR5, UR4, 0xb, URZ ;  /* 0x0000000b04057899 */ /* 0x000fe400080006ff */
[----:B------:R-:W-:Y:S01]  /*0cc0*/  USHF.L.U32 UR4, UR4, 0x1, URZ ;  /* 0x0000000104047899 */ /* 0x000fe200080006ff */
[----:B------:R-:W-:Y:S01]  /*0cd0*/  ELECT P0, URZ, PT ;  /* 0x0000000000ff782f */ /* 0x000fe20003800000 */
[----:B------:R-:W2:Y:S10]  /*0ce0*/  FENCE.VIEW.ASYNC.S ;  /* 0x00000000000073c6 */ /* 0x000eb40000000000 */
[----:B--2---:R2:W3:Y:S01]  /*0cf0*/  SYNCS.EXCH.64 URZ, [UR6+0x250], UR4 ;  /* 0x0002500406ff75b2 */ /* 0x0044e20008000100 */
[----:B------:R2:W1:Y:S01]  /*0d00*/  SYNCS.EXCH.64 URZ, [UR6+0x258], UR4 ;  /* 0x0002580406ff75b2 */ /* 0x0004620008000100 */
[----:B------:R-:W-:Y:S01]  /*0d10*/  NOP ;  /* 0x0000000000007918 */ /* 0x000fe20000000000 */
.L_x_12:
[----:B------:R-:W4:Y:S01]  /*0d20*/  SHFL.IDX PT, R0, R82, RZ, 0x1f ;  /* 0x00001fff52007589 */ /* 0x000f2200000e0000 */
[----:B------:R-:W-:Y:S01]  /*0d30*/  NOP ;  /* 0x0000000000007918 */ /* 0x000fe20000000000 */
[----:B----4-:R-:W-:-:S13]  /*0d40*/  ISETP.NE.AND P0, PT, R0, 0x4, PT ;  /* 0x000000040000780c */ /* 0x010fda0003f05270 */
[----:B------:R-:W-:Y:S05]  /*0d50*/  @P0 BRA `(.L_x_13) ;  /* 0x0000000000480947 */ /* 0x000fea0003800000 */
[----:B--23--:R-:W-:Y:S01]  /*0d60*/  UMOV UR4, 0x3a0 ;  /* 0x000003a000047882 */ /* 0x00cfe20000000000 */
[----:B------:R-:W-:Y:S01]  /*0d70*/  UMOV UR6, 0x400 ;  /* 0x0000040000067882 */ /* 0x000fe20000000000 */
[----:B------:R-:W-:Y:S01]  /*0d80*/  USEL UR4, UR4, 0x320, UP4 ;  /* 0x0000032004047887 */ /* 0x000fe2000a000000 */
        /* <DEDUP_REMOVED lines=9> */
[----:B------:R-:W2:Y:S02]  /*0e20*/  FENCE.VIEW.ASYNC.S ;  /* 0x00000000000073c6 */ /* 0x000ea40000000000 */
[----:B--2---:R4:W2:Y:S08]  /*0e30*/  SYNCS.EXCH.64 URZ, [UR6+0x260], UR8 ;  /* 0x0002600806ff75b2 */ /* 0x0048b00008000100 */
[----:B------:R4:W3:Y:S01]  /*0e40*/  SYNCS.EXCH.64 URZ, [UR6+0x270], UR4 ;  /* 0x0002700406ff75b2 */ /* 0x0008e20008000100 */
[----:B------:R4:W1:Y:S01]  /*0e50*/  SYNCS.EXCH.64 URZ, [UR6+0x268], UR8 ;  /* 0x0002680806ff75b2 */ /* 0x0008620008000100 */
[----:B------:R4:W1:Y:S02]  /*0e60*/  SYNCS.EXCH.64 URZ, [UR6+0x278], UR4 ;  /* 0x0002780406ff75b2 */ /* 0x0008640008000100 */
[----:B----4-:R-:W-:Y:S01]  /*0e70*/  NOP ;  /* 0x0000000000007918 */ /* 0x010fe20000000000 */
.L_x_13:
[----:B------:R-:W4:Y:S01]  /*0e80*/  SHFL.IDX PT, R0, R82, RZ, 0x1f ;  /* 0x00001fff52007589 */ /* 0x000f2200000e0000 */
[----:B------:R-:W-:Y:S01]  /*0e90*/  NOP ;  /* 0x0000000000007918 */ /* 0x000fe20000000000 */
[----:B----4-:R-:W-:-:S13]  /*0ea0*/  ISETP.NE.AND P0, PT, R0, 0x5, PT ;  /* 0x000000050000780c */ /* 0x010fda0003f05270 */
[----:B------:R-:W-:Y:S05]  /*0eb0*/  @P0 BRA `(.L_x_14) ;  /* 0x0000000000540947 */ /* 0x000fea0003800000 */
[----:B--23--:R-:W-:Y:S01]  /*0ec0*/  UMOV UR4, 0x400 ;  /* 0x0000040000047882 */ /* 0x00cfe20000000000 */
        /* <DEDUP_REMOVED lines=14> */
[----:B------:R4:W1:Y:S01]  /*0fb0*/  SYNCS.EXCH.64 URZ, [UR4+0x2a8], UR8 ;  /* 0x0002a80804ff75b2 */ /* 0x0008620008000100 */
[----:B------:R4:W1:Y:S01]  /*0fc0*/  SYNCS.EXCH.64 URZ, [UR4+0x290], UR6 ;  /* 0x0002900604ff75b2 */ /* 0x0008620008000100 */
[----:B------:R4:W1:Y:S01]  /*0fd0*/  SYNCS.EXCH.64 URZ, [UR4+0x2b0], UR8 ;  /* 0x0002b00804ff75b2 */ /* 0x0008620008000100 */
[----:B------:R4:W1:Y:S01]  /*0fe0*/  SYNCS.EXCH.64 URZ, [UR4+0x298], UR6 ;  /* 0x0002980604ff75b2 */ /* 0x0008620008000100 */
[----:B------:R4:W1:Y:S02]  /*0ff0*/  SYNCS.EXCH.64 URZ, [UR4+0x2b8], UR8 ;  /* 0x0002b80804ff75b2 */ /* 0x0008640008000100 */
[----:B----4-:R-:W-:Y:S01]  /*1000*/  NOP ;  /* 0x0000000000007918 */ /* 0x010fe20000000000 */
.L_x_14:
[----:B------:R-:W4:Y:S01]  /*1010*/  SHFL.IDX PT, R0, R82, RZ, 0x1f ;  /* 0x00001fff52007589 */ /* 0x000f2200000e0000 */
[----:B------:R-:W-:Y:S01]  /*1020*/  ISETP.NE.OR P1, PT, RZ, UR20, !P1 ;  /* 0x00000014ff007c0c */ /* 0x000fe2000cf25670 */
[----:B------:R-:W-:Y:S01]  /*1030*/  NOP ;  /* 0x0000000000007918 */ /* 0x000fe20000000000 */
[----:B----4-:R-:W-:-:S13]  /*1040*/  ISETP.NE.AND P0, PT, R0, 0x3, PT ;  /* 0x000000030000780c */ /* 0x010fda0003f05270 */
[----:B------:R-:W-:Y:S05]  /*1050*/  @P0 BRA `(.L_x_15) ;  /* 0x0000000000340947 */ /* 0x000fea0003800000 */
[----:B--23--:R-:W-:Y:S01]  /*1060*/  UMOV UR4, 0x400 ;  /* 0x0000040000047882 */ /* 0x00cfe20000000000 */
[----:B------:R-:W-:Y:S01]  /*1070*/  UMOV UR6, 0x20 ;  /* 0x0000002000067882 */ /* 0x000fe20000000000 */
[----:B------:R-:W-:Y:S02]  /*1080*/  ULEA UR4, UR55, UR4, 0x18 ;  /* 0x0000000437047291 */ /* 0x000fe4000f8ec0ff */
[----:B------:R-:W-:-:S04]  /*1090*/  UIADD3 UR6, UPT, UPT, -UR6, 0x100000, URZ ;  /* 0x0010000006067890 */ /* 0x000fc8000fffe1ff */
[----:B------:R-:W-:Y:S02]  /*10a0*/  USHF.L.U32 UR7, UR6, 0xb, URZ ;  /* 0x0000000b06077899 */ /* 0x000fe400080006ff */
[----:B------:R-:W-:Y:S01]  /*10b0*/  USHF.L.U32 UR6, UR6, 0x1, URZ ;  /* 0x0000000106067899 */ /* 0x000fe200080006ff */
[----:B------:R-:W-:Y:S01]  /*10c0*/  ELECT P0, URZ, PT ;  /* 0x0000000000ff782f */ /* 0x000fe20003800000 */
[----:B------:R-:W2:Y:S10]  /*10d0*/  FENCE.VIEW.ASYNC.S ;  /* 0x00000000000073c6 */ /* 0x000eb40000000000 */
[----:B--2---:R4:W2:Y:S01]  /*10e0*/  SYNCS.EXCH.64 URZ, [UR4+0x2c0], UR6 ;  /* 0x0002c00604ff75b2 */ /* 0x0048a20008000100 */
[----:B------:R4:W3:Y:S01]  /*10f0*/  SYNCS.EXCH.64 URZ, [UR4+0x2d0], UR6 ;  /* 0x0002d00604ff75b2 */ /* 0x0008e20008000100 */
[----:B------:R4:W1:Y:S01]  /*1100*/  SYNCS.EXCH.64 URZ, [UR4+0x2c8], UR6 ;  /* 0x0002c80604ff75b2 */ /* 0x0008620008000100 */
[----:B------:R4:W1:Y:S02]  /*1110*/  SYNCS.EXCH.64 URZ, [UR4+0x2d8], UR6 ;  /* 0x0002d80604ff75b2 */ /* 0x0008640008000100 */
[----:B----4-:R-:W-:Y:S01]  /*1120*/  NOP ;  /* 0x0000000000007918 */ /* 0x010fe20000000000 */
.L_x_15:
[----:B------:R-:W-:Y:S01]  /*1130*/  VOTEU.ALL UP0, P1 ;  /* 0x0000000000ff7886 */ /* 0x000fe20000800000 */
[----:B--23--:R-:W-:Y:S01]  /*1140*/  UMOV UR4, 0x20 ;  /* 0x0000002000047882 */ /* 0x00cfe20000000000 */
[----:B------:R-:W2:Y:S01]  /*1150*/  LDCU UR7, c[0x0][0x36c] ;  /* 0x00006d80ff0777ac */ /* 0x000ea20008000800 */
[----:B------:R-:W-:Y:S01]  /*1160*/  NOP ;  /* 0x0000000000007918 */ /* 0x000fe20000000000 */
[----:B------:R-:W-:Y:S01]  /*1170*/  LOP3.LUT R0, R78, 0x1f, RZ, 0xc0, !PT ;  /* 0x0000001f4e007812 */ /* 0x000fe200078ec0ff */
[----:B------:R-:W-:Y:S01]  /*1180*/  @!UP0 UMOV UR6, 0x400 ;  /* 0x0000040000068882 */ /* 0x000fe20000000000 */
[----:B------:R-:W-:-:S04]  /*1190*/  @!UP0 UIADD3 UR4, UPT, UPT, -UR4, 0x100000, URZ ;  /* 0x0010000004048890 */ /* 0x000fc8000fffe1ff */
[----:B------:R-:W-:Y:S02]  /*11a0*/  @!UP0 USHF.L.U32 UR5, UR4, 0xb, URZ ;  /* 0x0000000b04058899 */ /* 0x000fe400080006ff */
[----:B------:R-:W-:Y:S02]  /*11b0*/  @!UP0 USHF.L.U32 UR4, UR4, 0x1, URZ ;  /* 0x0000000104048899 */ /* 0x000fe400080006ff */
[----:B------:R-:W-:Y:S01]  /*11c0*/  @!UP0 ULEA UR6, UR55, UR6, 0x18 ;  /* 0x0000000637068291 */ /* 0x000fe2000f8ec0ff */
[----:B------:R-:W-:Y:S01]  /*11d0*/  VOTEU.ALL UP0, P1 ;  /* 0x0000000000ff7886 */ /* 0x000fe20000800000 */
[----:B------:R-:W-:Y:S02]  /*11e0*/  UISETP.NE.AND UP5, UPT, UR20, URZ, UPT ;  /* 0x000000ff1400728c */ /* 0x000fe4000bfa5270 */
[----:B--2---:R-:W-:Y:S01]  /*11f0*/  UISETP.EQ.U32.AND UP6, UPT, UR7, 0x1, UPT ;  /* 0x000000010700788c */ /* 0x004fe2000bfc2070 */
[----:B------:R-:W2:Y:S07]  /*1200*/  FENCE.VIEW.ASYNC.S ;  /* 0x00000000000073c6 */ /* 0x000eae0000000000 */
[----:B--2---:R2:W3:Y:S01]  /*1210*/  @!UP0 SYNCS.EXCH.64 URZ, [UR6+0x2e0], UR4 ;  /* 0x0002e00406ff85b2 */ /* 0x0044e20008000100 */
[----:B------:R-:W-:Y:S05]  /*1220*/  BRA.U !UP6, `(.L_x_16) ;  /* 0x000000010e087547 */ /* 0x000fea000b800000 */
[----:B-1-3--:R-:W-:Y:S01]  /*1230*/  UCGABAR_ARV ;  /* 0x00000000000079c7 */ /* 0x00afe20008000000 */
[----:B------:R-:W-:Y:S05]  /*1240*/  BRA `(.L_x_17) ;  /* 0x0000000000047947 */ /* 0x000fea0003800000 */
.L_x_16:
[----:B-1-3--:R-:W-:Y:S01]  /*1250*/  NOP ;  /* 0x0000000000007918 */ /* 0x00afe20000000000 */
.L_x_17:
[----:B------:R-:W1:Y:S01]  /*1260*/  S2UR UR23, SR_CTAID.X ;  /* 0x00000000001779c3 */ /* 0x000e620000002500 */
[----:B------:R-:W-:-:S05]  /*1270*/  CS2R.32 R3, SR_CgaSize ;  /* 0x0000000000037805 */ /* 0x000fca0000008a00 */
[----:B------:R-:W-:-:S05]  /*1280*/  IMAD R3, R3, -0xa0, RZ ;  /* 0xffffff6003037824 */ /* 0x000fca00078e02ff */
[----:B--2---:R-:W-:-:S14]  /*1290*/  R2UR UR5, R3 ;  /* 0x00000000030572ca */ /* 0x004fdc00000e0000 */
[----:B------:R-:W2:Y:S01]  /*12a0*/  LDCU UR5, c[0x0][UR5+0x2b0] ;  /* 0x00005600050577ac */ /* 0x000ea20008000800 */
[----:B------:R-:W-:-:S05]  /*12b0*/  CS2R.32 R3, SR_CgaSize ;  /* 0x0000000000037805 */ /* 0x000fca0000008a00 */
[----:B------:R-:W-:-:S05]  /*12c0*/  IMAD R3, R3, -0xa0, RZ ;  /* 0xffffff6003037824 */ /* 0x000fca00078e02ff */
[----:B------:R-:W-:-:S14]  /*12d0*/  R2UR UR4, R3 ;  /* 0x00000000030472ca */ /* 0x000fdc00000e0000 */
[----:B------:R-:W3:Y:S01]  /*12e0*/  LDCU UR4, c[0x0][UR4+0x2b4] ;  /* 0x00005680040477ac */ /* 0x000ee20008000800 */
[----:B------:R-:W4:Y:S01]  /*12f0*/  S2UR UR46, SR_CTAID.Y ;  /* 0x00000000002e79c3 */ /* 0x000f220000002600 */
[----:B------:R-:W-:-:S05]  /*1300*/  CS2R.32 R3, SR_CgaSize ;  /* 0x0000000000037805 */ /* 0x000fca0000008a00 */
[----:B------:R-:W-:-:S05]  /*1310*/  IMAD R3, R3, -0xa0, RZ ;  /* 0xffffff6003037824 */ /* 0x000fca00078e02ff */
[----:B------:R-:W-:-:S14]  /*1320*/  R2UR UR57, R3 ;  /* 0x00000000033972ca */ /* 0x000fdc00000e0000 */
[----:B------:R-:W3:Y:S01]  /*1330*/  LDCU UR57, c[0x0][UR57+0x2a0] ;  /* 0x00005400393977ac */ /* 0x000ee20008000800 */
[----:B------:R-:W-:-:S05]  /*1340*/  CS2R.32 R3, SR_CgaSize ;  /* 0x0000000000037805 */ /* 0x000fca0000008a00 */
[----:B------:R-:W-:-:S05]  /*1350*/  IMAD R3, R3, -0xa0, RZ ;  /* 0xffffff6003037824 */ /* 0x000fca00078e02ff */
[----:B------:R-:W-:-:S14]  /*1360*/  R2UR UR60, R3 ;  /* 0x00000000033c72ca */ /* 0x000fdc00000e0000 */
[----:B------:R-:W3:Y:S01]  /*1370*/  LDCU UR60, c[0x0][UR60+0x2a4] ;  /* 0x000054803c3c77ac */ /* 0x000ee20008000800 */
[----:B------:R-:W-:Y:S01]  /*1380*/  UISETP.GT.U32.AND UP0, UPT, UR33, 0xffff, UPT ;  /* 0x0000ffff2100788c */ /* 0x000fe2000bf04070 */
[----:B------:R-:W3:Y:S01]  /*1390*/  LDCU UR21, c[0x0][0xb24] ;  /* 0x00016480ff1577ac */ /* 0x000ee20008000800 */
[----:B------:R-:W3:Y:S01]  /*13a0*/  LDCU UR42, c[0x0][0xb24] ;  /* 0x00016480ff2a77ac */ /* 0x000ee20008000800 */
[----:B-1----:R-:W-:Y:S01]  /*13b0*/  I2FP.F32.U32 R3, UR23 ;  /* 0x0000001700037c45 */ /* 0x002fe20008201000 */
[----:B------:R-:W1:Y:S04]  /*13c0*/  LDCU UR27, c[0x0][0xb30] ;  /* 0x00016600ff1b77ac */ /* 0x000e680008000800 */
[----:B--2---:R-:W-:Y:S01]  /*13d0*/  FMUL R3, R3, UR5 ;  /* 0x0000000503037c20 */ /* 0x004fe20008400000 */
[----:B------:R-:W-:Y:S01]  /*13e0*/  USEL UR5, UR33, 0xffff, !UP0 ;  /* 0x0000ffff21057887 */ /* 0x000fe2000c000000 */
[----:B----4-:R-:W-:Y:S01]  /*13f0*/  I2FP.F32.U32 R2, UR46 ;  /* 0x0000002e00027c45 */ /* 0x010fe20008201000 */
[----:B------:R-:W-:-:S03]  /*1400*/  USHF.L.U32 UR24, UR55, 0x9, URZ ;  /* 0x0000000937187899 */ /* 0x000fc600080006ff */
[----:B------:R-:W2:Y:S01]  /*1410*/  F2I.U32.TRUNC.NTZ R3, R3 ;  /* 0x0000000300037305 */ /* 0x000ea2000020f000 */
[----:B------:R-:W-:Y:S01]  /*1420*/  ULOP3.LUT UR22, UR5, 0xffff, URZ, 0xc0, !UPT ;  /* 0x0000ffff05167892 */ /* 0x000fe2000f8ec0ff */
[----:B---3--:R-:W-:-:S06]  /*1430*/  FMUL R2, R2, UR4 ;  /* 0x0000000402027c20 */ /* 0x008fcc0008400000 */
[----:B------:R-:W3:Y:S01]  /*1440*/  F2I.U32.TRUNC.NTZ R2, R2 ;  /* 0x0000000200027305 */ /* 0x000ee2000020f000 */
[----:B--2---:R-:W-:Y:S02]  /*1450*/  R2UR UR4, R3 ;  /* 0x00000000030472ca */ /* 0x004fe400000e0000 */
[----:B------:R-:W-:Y:S02]  /*1460*/  PRMT R3, RZ, 0x7610, R3 ;  /* 0x00007610ff037816 */ /* 0x000fe40000000003 */
[----:B---3--:R-:W-:Y:S02]  /*1470*/  R2UR UR6, R2 ;  /* 0x00000000020672ca */ /* 0x008fe400000e0000 */
[----:B------:R-:W-:-:S07]  /*1480*/  PRMT R2, RZ, 0x7610, R2 ;  /* 0x00007610ff027816 */ /* 0x000fce0000000002 */
[----:B------:R-:W-:-:S04]  /*1490*/  UIADD3 UR5, UPT, UPT, -UR4, URZ, URZ ;  /* 0x000000ff04057290 */ /* 0x000fc8000fffe1ff */
[----:B------:R-:W-:Y:S02]  /*14a0*/  UIMAD UR57, UR57, UR5, UR23 ;  /* 0x00000005393972a4 */ /* 0x000fe4000f8e0217 */
[----:B------:R-:W-:-:S04]  /*14b0*/  UIADD3 UR4, UPT, UPT, -UR6, URZ, URZ ;  /* 0x000000ff06047290 */ /* 0x000fc8000fffe1ff */
[----:B------:R-:W-:Y:S01]  /*14c0*/  UIMAD UR60, UR60, UR4, UR46 ;  /* 0x000000043c3c72a4 */ /* 0x000fe2000f8e022e */
[----:B-1----:R-:W-:Y:S11]  /*14d0*/  BRA.U UP5, `(.L_x_18) ;  /* 0x00000001053c7547 */ /* 0x002ff6000b800000 */
[----:B------:R-:W-:Y:S02]  /*14e0*/  UISETP.NE.AND UP0, UPT, UR60, URZ, UPT ;  /* 0x000000ff3c00728c */ /* 0x000fe4000bf05270 */
[----:B------:R-:W-:Y:S02]  /*14f0*/  ULOP3.LUT UR4, UR57, 0x2, URZ, 0x3c, !UPT ;  /* 0x0000000239047892 */ /* 0x000fe4000f8e3cff */
[----:B------:R-:W-:Y:S02]  /*1500*/  UISETP.GT.U32.AND UP2, UPT, UR57, 0x1, UP0 ;  /* 0x000000013900788c */ /* 0x000fe40008744070 */
[----:B------:R-:W-:Y:S02]  /*1510*/  UISETP.GT.U32.AND UP0, UPT, UR4, 0x1, UP0 ;  /* 0x000000010400788c */ /* 0x000fe40008704070 */
[----:B------:R-:W-:Y:S02]  /*1520*/  USEL UR5, URZ, 0x2, UP2 ;  /* 0x00000002ff057887 */ /* 0x000fe40009000000 */
[----:B------:R-:W-:-:S02]  /*1530*/  USEL UR6, URZ, 0x1, UP2 ;  /* 0x00000001ff067887 */ /* 0x000fc40009000000 */
[----:B------:R-:W-:Y:S02]  /*1540*/  USEL UR4, URZ, 0x4, UP0 ;  /* 0x00000004ff047887 */ /* 0x000fe40008000000 */
[----:B------:R-:W-:Y:S02]  /*1550*/  ULOP3.LUT UR7, UR57, 0xfffffffe, URZ, 0xc0, !UPT ;  /* 0xfffffffe39077892 */ /* 0x000fe4000f8ec0ff */
[----:B------:R-:W-:Y:S02]  /*1560*/  USEL UR8, URZ, 0x8, UP0 ;  /* 0x00000008ff087887 */ /* 0x000fe40008000000 */
[----:B------:R-:W-:-:S03]  /*1570*/  UIADD3 UR4, UPT, UPT, UR4, UR5, UR6 ;  /* 0x0000000504047290 */ /* 0x000fc6000fffe006 */
[----:B------:R-:W-:Y:S01]  /*1580*/  UMOV UR5, 0x3 ;  /* 0x0000000300057882 */ /* 0x000fe20000000000 */
[----:B------:R-:W-:Y:S02]  /*1590*/  UIADD3 UR4, UPT, UPT, UR4, UR8, URZ ;  /* 0x0000000804047290 */ /* 0x000fe4000fffe0ff */
[----:B------:R-:W-:-:S04]  /*15a0*/  USHF.L.U32 UR5, UR5, UR7, URZ ;  /* 0x0000000705057299 */ /* 0x000fc800080006ff */
[----:B------:R-:W-:Y:S02]  /*15b0*/  MOV R3, UR4 ;  /* 0x0000000400037c02 */ /* 0x000fe40008000f00 */
[----:B------:R-:W-:-:S07]  /*15c0*/  MOV R2, UR5 ;  /* 0x0000000500027c02 */ /* 0x000fce0008000f00 */
.L_x_18:
[----:B------:R-:W1:Y:S01]  /*15d0*/  S2UR UR36, SR_CTAID.Z ;  /* 0x00000000002479c3 */ /* 0x000e620000002700 */
[----:B------:R-:W-:Y:S01]  /*15e0*/  UISETP.GE.AND UP0, UPT, UR21, 0x1, UPT ;  /* 0x000000011500788c */ /* 0x000fe2000bf06270 */
[----:B------:R-:W-:Y:S01]  /*15f0*/  UMOV UR28, 0x5 ;  /* 0x00000005001c7882 */ /* 0x000fe20000000000 */
[----:B------:R-:W-:-:S07]  /*1600*/  UMOV UR45, UR23 ;  /* 0x00000017002d7c82 */ /* 0x000fce0008000000 */
[----:B------:R-:W-:Y:S05]  /*1610*/  BRA.U !UP0, `(.L_x_19) ;  /* 0x0000000108d47547 */ /* 0x000fea000b800000 */
[----:B------:R-:W2:Y:S01]  /*1620*/  LDCU.128 UR16, c[0x0][0xb10] ;  /* 0x00016200ff1077ac */ /* 0x000ea20008000c00 */
[----:B------:R-:W3:Y:S01]  /*1630*/  LDCU UR6, c[0x0][0x370] ;  /* 0x00006e00ff0677ac */ /* 0x000ee20008000800 */
[----:B------:R-:W4:Y:S01]  /*1640*/  LDCU UR7, c[0x0][0x374] ;  /* 0x00006e80ff0777ac */ /* 0x000f220008000800 */
[----:B------:R-:W1:Y:S01]  /*1650*/  LDCU UR25, c[0x0][0xb0c] ;  /* 0x00016180ff1977ac */ /* 0x000e620008000800 */
[----:B------:R-:W1:Y:S01]  /*1660*/  LDCU UR26, c[0x0][0xb20] ;  /* 0x00016400ff1a77ac */ /* 0x000e620008000800 */
[----:B------:R-:W1:Y:S01]  /*1670*/  LDCU.64 UR8, c[0x0][0xb28] ;  /* 0x00016500ff0877ac */ /* 0x000e620008000a00 */
[----:B--2---:R-:W-:Y:S02]  /*1680*/  UISETP.NE.AND UP3, UPT, UR18, 0x1, UPT ;  /* 0x000000011200788c */ /* 0x004fe4000bf65270 */
[----:B----4-:R-:W-:Y:S02]  /*1690*/  UIMAD.WIDE.U32 UR10, UR7, UR19, URZ ;  /* 0x00000013070a72a5 */ /* 0x010fe4000f8e00ff */
[----:B---3--:R-:W-:-:S02]  /*16a0*/  UIMAD.WIDE.U32 UR12, UR6, UR16, URZ ;  /* 0x00000010060c72a5 */ /* 0x008fc4000f8e00ff */
[----:B-1----:R-:W-:Y:S02]  /*16b0*/  UISETP.NE.AND UP0, UPT, UR25, 0x1, UPT ;  /* 0x000000011900788c */ /* 0x002fe4000bf05270 */
[----:B------:R-:W-:Y:S01]  /*16c0*/  UIMAD.WIDE.U32 UR4, UR23, UR16, URZ ;  /* 0x00000010170472a5 */ /* 0x000fe2000f8e00ff */
[----:B------:R-:W-:Y:S02]  /*16d0*/  UMOV UR10, UR11 ;  /* 0x0000000b000a7c82 */ /* 0x000fe40008000000 */
[----:B------:R-:W-:Y:S01]  /*16e0*/  UMOV UR12, UR13 ;  /* 0x0000000d000c7c82 */ /* 0x000fe20008000000 */
[----:B------:R-:W-:Y:S02]  /*16f0*/  @UP3 USHF.R.U32.HI UR7, URZ, UR26, UR10 ;  /* 0x0000001aff073299 */ /* 0x000fe4000801160a */
[----:B------:R-:W-:Y:S01]  /*1700*/  UISETP.NE.AND UP2, UPT, UR21, 0x1, UPT ;  /* 0x000000011500788c */ /* 0x000fe2000bf45270 */
[----:B------:R-:W-:Y:S02]  /*1710*/  UMOV UR4, UR5 ;  /* 0x0000000500047c82 */ /* 0x000fe40008000000 */
[----:B------:R-:W-:-:S02]  /*1720*/  @UP0 USHF.R.U32.HI UR6, URZ, UR17, UR12 ;  /* 0x00000011ff060299 */ /* 0x000fc4000801160c */
[----:B------:R-:W-:Y:S02]  /*1730*/  USHF.R.U32.HI UR4, URZ, UR17, UR4 ;  /* 0x00000011ff047299 */ /* 0x000fe40008011604 */
[----:B------:R-:W-:Y:S02]  /*1740*/  UIMAD.WIDE.U32 UR12, UR46, UR19, URZ ;  /* 0x000000132e0c72a5 */ /* 0x000fe4000f8e00ff */
[----:B------:R-:W-:Y:S02]  /*1750*/  UIMAD.WIDE.U32 UR10, UR7, UR8, URZ ;  /* 0x00000008070a72a5 */ /* 0x000fe4000f8e00ff */
[----:B------:R-:W-:Y:S02]  /*1760*/  UIMAD.WIDE.U32 UR14, UR6, UR8, URZ ;  /* 0x00000008060e72a5 */ /* 0x000fe4000f8e00ff */
[----:B------:R-:W-:-:S03]  /*1770*/  USEL UR5, UR23, UR4, !UP0 ;  /* 0x0000000417057287 */ /* 0x000fc6000c000000 */
[----:B------:R-:W-:Y:S01]  /*1780*/  UMOV UR4, UR13 ;  /* 0x0000000d00047c82 */ /* 0x000fe20008000000 */
[----:B------:R-:W-:Y:S01]  /*1790*/  UMOV UR10, UR11 ;  /* 0x0000000b000a7c82 */ /* 0x000fe20008000000 */
[----:B------:R-:W-:Y:S02]  /*17a0*/  USHF.R.U32.HI UR4, URZ, UR26, UR4 ;  /* 0x0000001aff047299 */ /* 0x000fe40008011604 */
[----:B------:R-:W-:Y:S01]  /*17b0*/  @UP2 USHF.R.U32.HI UR7, URZ, UR9, UR10 ;  /* 0x00000009ff072299 */ /* 0x000fe2000801160a */
[----:B------:R-:W-:Y:S01]  /*17c0*/  UMOV UR14, UR15 ;  /* 0x0000000f000e7c82 */ /* 0x000fe20008000000 */
[----:B------:R-:W-:Y:S02]  /*17d0*/  USEL UR4, UR46, UR4, !UP3 ;  /* 0x000000042e047287 */ /* 0x000fe4000d800000 */
[----:B------:R-:W-:Y:S02]  /*17e0*/  @UP2 USHF.R.U32.HI UR6, URZ, UR9, UR14 ;  /* 0x00000009ff062299 */ /* 0x000fe4000801160e */
[----:B------:R-:W-:-:S02]  /*17f0*/  UIMAD UR7, UR7, UR21, URZ ;  /* 0x00000015070772a4 */ /* 0x000fc4000f8e02ff */
[----:B------:R-:W-:Y:S02]  /*1800*/  UIMAD UR12, UR6, UR21, URZ ;  /* 0x00000015060c72a4 */ /* 0x000fe4000f8e02ff */
[----:B------:R-:W-:Y:S02]  /*1810*/  UISETP.GE.AND UP0, UPT, UR4, UR7, UPT ;  /* 0x000000070400728c */ /* 0x000fe4000bf06270 */
[----:B------:R-:W-:Y:S02]  /*1820*/  UIMAD.WIDE.U32 UR10, UR4, UR8, URZ ;  /* 0x00000008040a72a5 */ /* 0x000fe4000f8e00ff */
[----:B------:R-:W-:Y:S02]  /*1830*/  UISETP.GE.OR UP0, UPT, UR5, UR12, UP0 ;  /* 0x0000000c0500728c */ /* 0x000fe40008706670 */
[----:B------:R-:W-:Y:S02]  /*1840*/  UIMAD.WIDE.U32 UR12, UR5, UR8, URZ ;  /* 0x00000008050c72a5 */ /* 0x000fe4000f8e00ff */
[----:B------:R-:W-:Y:S01]  /*1850*/  UIADD3 UR10, UPT, UPT, -UR4, URZ, URZ ;  /* 0x000000ff040a7290 */ /* 0x000fe2000fffe1ff */
[----:B------:R-:W-:Y:S01]  /*1860*/  UMOV UR8, UR11 ;  /* 0x0000000b00087c82 */ /* 0x000fe20008000000 */
[----:B------:R-:W-:-:S02]  /*1870*/  UIADD3 UR45, UPT, UPT, -UR5, URZ, URZ ;  /* 0x000000ff052d7290 */ /* 0x000fc4000fffe1ff */
[----:B------:R-:W-:-:S03]  /*1880*/  USHF.R.U32.HI UR8, URZ, UR9, UR8 ;  /* 0x00000009ff087299 */ /* 0x000fc60008011608 */
[----:B------:R-:W-:Y:S01]  /*1890*/  @!UP0 UMOV UR7, UR13 ;  /* 0x0000000d00078c82 */ /* 0x000fe20008000000 */
[----:B------:R-:W-:Y:S02]  /*18a0*/  UIMAD UR46, UR18, UR10, UR46 ;  /* 0x0000000a122e72a4 */ /* 0x000fe4000f8e022e */
[----:B------:R-:W-:Y:S02]  /*18b0*/  USEL UR8, UR4, UR8, !UP2 ;  /* 0x0000000804087287 */ /* 0x000fe4000d000000 */
[----:B------:R-:W-:Y:S02]  /*18c0*/  @!UP0 USHF.R.U32.HI UR7, URZ, UR9, UR7 ;  /* 0x00000009ff078299 */ /* 0x000fe40008011607 */
[----:B------:R-:W-:Y:S02]  /*18d0*/  UIADD3 UR9, UPT, UPT, -UR8, URZ, URZ ;  /* 0x000000ff08097290 */ /* 0x000fe4000fffe1ff */
[----:B------:R-:W-:Y:S02]  /*18e0*/  @!UP0 USEL UR7, UR5, UR7, !UP2 ;  /* 0x0000000705078287 */ /* 0x000fe4000d000000 */
[----:B------:R-:W-:-:S02]  /*18f0*/  UIMAD UR9, UR21, UR9, UR4 ;  /* 0x00000009150972a4 */ /* 0x000fc4000f8e0204 */
[----:B------:R-:W-:Y:S02]  /*1900*/  @!UP0 UIADD3 UR8, UPT, UPT, UR8, -UR7, URZ ;  /* 0x8000000708088290 */ /* 0x000fe4000fffe0ff */
[----:B------:R-:W-:Y:S02]  /*1910*/  @!UP0 UIMAD UR6, UR9, UR6, UR7 ;  /* 0x00000006090682a4 */ /* 0x000fe4000f8e0207 */
[----:B------:R-:W-:Y:S02]  /*1920*/  @!UP0 UIMAD UR4, UR8, UR21, UR5 ;  /* 0x00000015080482a4 */ /* 0x000fe4000f8e0205 */
[----:B------:R-:W-:Y:S02]  /*1930*/  UIMAD UR45, UR25, UR45, UR23 ;  /* 0x0000002d192d72a4 */ /* 0x000fe4000f8e0217 */
[----:B------:R-:W-:Y:S01]  /*1940*/  UIMAD UR46, UR4, UR18, UR46 ;  /* 0x00000012042e72a4 */ /* 0x000fe2000f8e022e */
[----:B------:R-:W-:Y:S02]  /*1950*/  @!UP0 UMOV UR5, UR6 ;  /* 0x0000000600058c82 */ /* 0x000fe40008000000 */
[----:B------:R-:W-:-:S12]  /*1960*/  UIMAD UR45, UR5, UR25, UR45 ;  /* 0x00000019052d72a4 */ /* 0x000fd8000f8e022d */
.L_x_19:
[----:B------:R-:W-:Y:S02]  /*1970*/  UISETP.NE.AND UP2, UPT, UR27, 0x1, UPT ;  /* 0x000000011b00788c */ /* 0x000fe4000bf45270 */
[----:B------:R-:W-:Y:S02]  /*1980*/  UISETP.NE.AND UP0, UPT, UR20, 0x2, UPT ;  /* 0x000000021400788c */ /* 0x000fe4000bf05270 */
[----:B------:R-:W-:Y:S02]  /*1990*/  ULOP3.LUT UR24, UR24, 0x400, URZ, 0xc0, !UPT ;  /* 0x0000040018187892 */ /* 0x000fe4000f8ec0ff */
[----:B------:R-:W-:-:S03]  /*19a0*/  USHF.L.U32 UR21, UR28, UR22, URZ ;  /* 0x000000161c157299 */ /* 0x000fc600080006ff */
[----:B------:R-:W-:Y:S09]  /*19b0*/  BRA.U UP2, `(.L_x_20) ;  /* 0x0000000102407547 */ /* 0x000ff2000b800000 */
[----:B------:R-:W2:Y:S01]  /*19c0*/  LDCU.128 UR8, c[0x0][0xb10] ;  /* 0x00016200ff0877ac */ /* 0x000ea20008000c00 */
[----:B------:R-:W3:Y:S01]  /*19d0*/  LDCU UR12, c[0x0][0xb0c] ;  /* 0x00016180ff0c77ac */ /* 0x000ee20008000800 */
[----:B------:R-:W4:Y:S01]  /*19e0*/  LDCU UR13, c[0x0][0xb20] ;  /* 0x00016400ff0d77ac */ /* 0x000f220008000800 */
[----:B--2---:R-:W-:Y:S02]  /*19f0*/  UIMAD.WIDE.U32 UR4, UR45, UR8, URZ ;  /* 0x000000082d0472a5 */ /* 0x004fe4000f8e00ff */
[----:B------:R-:W-:Y:S02]  /*1a00*/  UIMAD.WIDE.U32 UR6, UR46, UR11, URZ ;  /* 0x0000000b2e0672a5 */ /* 0x000fe4000f8e00ff */
[----:B---3--:R-:W-:Y:S02]  /*1a10*/  UISETP.NE.AND UP2, UPT, UR12, 0x1, UPT ;  /* 0x000000010c00788c */ /* 0x008fe4000bf45270 */
[----:B------:R-:W-:-:S03]  /*1a20*/  USHF.R.U32.HI UR5, URZ, UR9, UR5 ;  /* 0x00000009ff057299 */ /* 0x000fc60008011605 */
[----:B------:R-:W-:Y:S01]  /*1a30*/  UMOV UR4, UR7 ;  /* 0x0000000700047c82 */ /* 0x000fe20008000000 */
[----:B------:R-:W-:Y:S02]  /*1a40*/  USEL UR5, UR45, UR5, !UP2 ;  /* 0x000000052d057287 */ /* 0x000fe4000d000000 */
[----:B------:R-:W-:Y:S02]  /*1a50*/  UISETP.NE.AND UP2, UPT, UR10, 0x1, UPT ;  /* 0x000000010a00788c */ /* 0x000fe4000bf45270 */
[----:B----4-:R-:W-:-:S04]  /*1a60*/  USHF.R.U32.HI UR4, URZ, UR13, UR4 ;  /* 0x0000000dff047299 */ /* 0x010fc80008011604 */
[----:B------:R-:W-:-:S04]  /*1a70*/  USEL UR4, UR46, UR4, !UP2 ;  /* 0x000000042e047287 */ /* 0x000fc8000d000000 */
[----:B------:R-:W-:Y:S02]  /*1a80*/  UIADD3 UR6, UPT, UPT, -UR4, UR5, URZ ;  /* 0x0000000504067290 */ /* 0x000fe4000fffe1ff */
[----:B------:R-:W-:Y:S02]  /*1a90*/  UIADD3 UR4, UPT, UPT, UR4, -UR5, URZ ;  /* 0x8000000504047290 */ /* 0x000fe4000fffe0ff */
[----:B------:R-:W-:Y:S02]  /*1aa0*/  UIMAD UR46, UR6, UR10, UR46 ;  /* 0x0000000a062e72a4 */ /* 0x000fe4000f8e022e */
[----:B------:R-:W-:-:S12]  /*1ab0*/  UIMAD UR45, UR4, UR12, UR45 ;  /* 0x0000000c042d72a4 */ /* 0x000fd8000f8e022d */
.L_x_20:
[----:B------:R-:W-:Y:S05]  /*1ac0*/  BRA.U !UP6, `(.L_x_21) ;  /* 0x000000010e0c7547 */ /* 0x000fea000b800000 */
[----:B------:R-:W-:Y:S01]  /*1ad0*/  UCGABAR_WAIT ;  /* 0x0000000000007dc7 */ /* 0x000fe20008000000 */
[----:B------:R-:W-:Y:S01]  /*1ae0*/  CCTL.IVALL ;  /* 0x00000000ff00798f */ /* 0x000fe20002000000 */
[----:B------:R-:W-:Y:S05]  /*1af0*/  BRA `(.L_x_22) ;  /* 0x0000000000047947 */ /* 0x000fea0003800000 */
.L_x_21:
[----:B------:R-:W-:Y:S06]  /*1b00*/  BAR.SYNC.DEFER_BLOCKING 0x0 ;  /* 0x0000000000007b1d */ /* 0x000fec0000010000 */
.L_x_22:
[----:B------:R-:W-:Y:S05]  /*1b10*/  BRA.U UP0, `(.L_x_23) ;  /* 0x0000002500647547 */ /* 0x000fea000b800000 */
[----:B------:R-:W2:Y:S01]  /*1b20*/  LDCU UR6, c[0x0][0x38c] ;  /* 0x00007180ff0677ac */ /* 0x000ea20008000800 */
[----:B------:R-:W-:Y:S01]  /*1b30*/  PLOP3.LUT P1, PT, PT, PT, UP4, 0x80, 0x8 ;  /* 0x000000000008781c */ /* 0x000fe20003f2f048 */
[----:B------:R-:W-:Y:S01]  /*1b40*/  IMAD.MOV.U32 R12, RZ, RZ, 0x1 ;  /* 0x00000001ff0c7424 */ /* 0x000fe200078e00ff */
[----:B------:R-:W-:Y:S01]  /*1b50*/  ISETP.NE.AND P2, PT, R0, RZ, P3 ;  /* 0x000000ff0000720c */ /* 0x000fe20001f45270 */
[----:B------:R-:W-:Y:S01]  /*1b60*/  UISETP.NE.AND UP1, UPT, UR20, URZ, UPT ;  /* 0x000000ff1400728c */ /* 0x000fe2000bf25270 */
[----:B------:R-:W-:Y:S02]  /*1b70*/  PLOP3.LUT P1, PT, P1, PT, PT, 0x8, 0x80 ;  /* 0x000000000080781c */ /* 0x000fe40000f2e170 */
[----:B------:R-:W-:Y:S01]  /*1b80*/  CS2R R10, SRZ ;  /* 0x00000000000a7805 */ /* 0x000fe2000001ff00 */
[----:B------:R-:W-:Y:S01]  /*1b90*/  IMAD.MOV.U32 R9, RZ, RZ, RZ ;  /* 0x000000ffff097224 */ /* 0x000fe200078e00ff */
[----:B------:R-:W3:Y:S01]  /*1ba0*/  LDCU UR39, c[0x0][0x370] ;  /* 0x00006e00ff2777ac */ /* 0x000ee20008000800 */
[----:B------:R-:W-:Y:S01]  /*1bb0*/  IMAD.MOV.U32 R8, RZ, RZ, 0x1 ;  /* 0x00000001ff087424 */ /* 0x000fe200078e00ff */
[----:B------:R-:W4:Y:S01]  /*1bc0*/  LDCU.64 UR26, c[0x0][0x348] ;  /* 0x00006900ff1a77ac */ /* 0x000f220008000a00 */
[----:B------:R-:W-:-:S02]  /*1bd0*/  USHF.L.U32 UR49, UR23, 0x6, URZ ;  /* 0x0000000617317899 */ /* 0x000fc400080006ff */
[----:B--2---:R-:W-:Y:S02]  /*1be0*/  UIADD3 UR5, UPT, UPT, UR6, 0x3f, URZ ;  /* 0x0000003f06057890 */ /* 0x004fe4000fffe0ff */
[----:B------:R-:W-:Y:S02]  /*1bf0*/  UIADD3 UR48, UPT, UPT, UR6, 0x7e, URZ ;  /* 0x0000007e06307890 */ /* 0x000fe4000fffe0ff */
[----:B------:R-:W-:Y:S01]  /*1c00*/  USHF.R.S32.HI UR4, URZ, 0x1f, UR5 ;  /* 0x0000001fff047899 */ /* 0x000fe20008011405 */
[----:B------:R-:W2:Y:S03]  /*1c10*/  LDCU UR38, c[0x0][0x374] ;  /* 0x00006e80ff2677ac */ /* 0x000ea60008000800 */
[----:B------:R-:W-:Y:S02]  /*1c20*/  ULEA.HI UR4, UR4, UR5, URZ, 0x6 ;  /* 0x0000000504047291 */ /* 0x000fe4000f8f30ff */
[----:B------:R-:W-:-:S02]  /*1c30*/  USHF.L.U32 UR5, UR23, 0x5, URZ ;  /* 0x0000000517057899 */ /* 0x000fc400080006ff */
[----:B------:R-:W-:Y:S02]  /*1c40*/  USHF.R.S32.HI UR41, URZ, 0x6, UR4 ;  /* 0x00000006ff297899 */ /* 0x000fe40008011404 */
[----:B------:R-:W-:Y:S02]  /*1c50*/  UIADD3 UR4, UPT, UPT, UR6, -0x1, URZ ;  /* 0xffffffff06047890 */ /* 0x000fe4000fffe0ff */
[----:B------:R-:W-:Y:S02]  /*1c60*/  UISETP.LT.U32.AND UP0, UPT, UR41, 0x24, UPT ;  /* 0x000000242900788c */ /* 0x000fe4000bf01070 */
[----:B------:R-:W-:Y:S02]  /*1c70*/  UISETP.GE.U32.AND UP2, UPT, UR4, -0x7f, UPT ;  /* 0xffffff810400788c */ /* 0x000fe4000bf46070 */
[----:B------:R-:W-:Y:S02]  /*1c80*/  USEL UR40, UR41, 0x24, UP0 ;  /* 0x0000002429287887 */ /* 0x000fe40008000000 */
[----:B------:R-:W-:-:S02]  /*1c90*/  ULOP3.LUT UR5, UR5, 0x20, URZ, 0xc0, !UPT ;  /* 0x0000002005057892 */ /* 0x000fc4000f8ec0ff */
[----:B------:R-:W-:Y:S02]  /*1ca0*/  UIADD3 UR4, UPT, UPT, UR40, -0x1, URZ ;  /* 0xffffffff28047890 */ /* 0x000fe4000fffe0ff */
[----:B------:R-:W-:Y:S02]  /*1cb0*/  ULEA.HI UR44, UR24, UR5, URZ, 0x1a ;  /* 0x00000005182c7291 */ /* 0x000fe4000f8fd0ff */
[----:B------:R-:W-:Y:S02]  /*1cc0*/  USEL UR25, UR37, 0x2, UP1 ;  /* 0x0000000225197887 */ /* 0x000fe40008800000 */
[----:B------:R-:W-:Y:S02]  /*1cd0*/  @UP2 UIADD3 UR4, UPT, UPT, UR40, URZ, URZ ;  /* 0x000000ff28042290 */ /* 0x000fe4000fffe0ff */
[----:B------:R-:W-:Y:S02]  /*1ce0*/  UIADD3 UR47, UPT, UPT, UR41, -UR40, URZ ;  /* 0x80000028292f7290 */ /* 0x000fe4000fffe0ff */
[----:B------:R-:W-:-:S02]  /*1cf0*/  UIADD3 UR28, UPT, UPT, UR4, 0x1, URZ ;  /* 0x00000001041c7890 */ /* 0x000fc4000fffe0ff */
[----:B------:R-:W-:Y:S01]  /*1d00*/  UIADD3 UR43, UPT, UPT, -UR4, URZ, URZ ;  /* 0x000000ff042b7290 */ /* 0x000fe2000fffe1ff */
[----:B--234-:R-:W-:-:S11]  /*1d10*/  UMOV UR5, URZ ;  /* 0x000000ff00057c82 */ /* 0x01cfd60008000000 */
.L_x_43:
[----:B------:R-:W-:Y:S01]  /*1d20*/  UISETP.NE.AND UP0, UPT, UR55, URZ, UPT ;  /* 0x000000ff3700728c */ /* 0x000fe2000bf05270 */
[----:B------:R-:W2:Y:S08]  /*1d30*/  S2UR UR55, SR_CgaCtaId ;  /* 0x00000000003779c3 */ /* 0x000eb00000008800 */
[----:B------:R-:W-:Y:S05]  /*1d40*/  BRA.U UP0, `(.L_x_24) ;  /* 0x0000000100347547 */ /* 0x000fea000b800000 */
[----:B------:R-:W3:Y:S01]  /*1d50*/  S2R R0, SR_CgaCtaId ;  /* 0x0000000000007919 */ /* 0x000ee20000008800 */
[----:B------:R-:W-:-:S04]  /*1d60*/  MOV R2, 0x400 ;  /* 0x0000040000027802 */ /* 0x000fc80000000f00 */
[----:B---3--:R-:W-:Y:S02]  /*1d70*/  LEA R0, R0, R2, 0x18 ;  /* 0x0000000200007211 */ /* 0x008fe400078ec0ff */
[----:B------:R-:W-:-:S03]  /*1d80*/  SHF.L.U32 R2, R8, 0x1f, RZ ;  /* 0x0000001f08027819 */ /* 0x000fc600000006ff */
[----:B------:R-:W-:-:S04]  /*1d90*/  IMAD R0, R9, 0x8, R0 ;  /* 0x0000000809007824 */ /* 0x000fc800078e0200 */
[----:B------:R-:W3:Y:S02]  /*1da0*/  SYNCS.PHASECHK.TRANS64.TRYWAIT P0, [R0+URZ+0x2d0], R2 ;  /* 0x0002d002000075a7 */ /* 0x000ee400080011ff */
[----:B---3--:R-:W-:Y:S05]  /*1db0*/  @!P0 BRA `(.L_x_25) ;  /* 0x0000006400748947 */ /* 0x008fea0003800000 */
.L_x_146:
[----:B------:R-:W-:Y:S01]  /*1dc0*/  VIADD R9, R9, 0x1 ;  /* 0x0000000109097836 */ /* 0x000fe20000000000 */
[----:B------:R3:W-:Y:S04]  /*1dd0*/  SYNCS.ARRIVE.TRANS64.A1T0 RZ, [R0+URZ+0x2c0], RZ ;  /* 0x0002c0ff00ff79a7 */ /* 0x0007e800081000ff */
[----:B------:R-:W-:-:S04]  /*1de0*/  ISETP.NE.AND P0, PT, R9, 0x2, PT ;  /* 0x000000020900780c */ /* 0x000fc80003f05270 */
[----:B------:R-:W-:Y:S02]  /*1df0*/  SEL R9, R9, RZ, P0 ;  /* 0x000000ff09097207 */ /* 0x000fe40000000000 */
[----:B---3--:R-:W-:-:S04]  /*1e00*/  SEL R0, RZ, 0x1, P0 ;  /* 0x00000001ff007807 */ /* 0x008fc80000000000 */
[----:B------:R-:W-:-:S07]  /*1e10*/  LOP3.LUT R8, R8, R0, RZ, 0x3c, !PT ;  /* 0x0000000008087212 */ /* 0x000fce00078e3cff */
.L_x_24:
[----:B------:R-:W-:Y:S01]  /*1e20*/  UMOV UR6, 0x400 ;  /* 0x0000040000067882 */ /* 0x000fe20000000000 */
[----:B------:R-:W-:Y:S01]  /*1e30*/  SHF.L.U32 R0, R12, 0x1f, RZ ;  /* 0x0000001f0c007819 */ /* 0x000fe200000006ff */
[----:B--2---:R-:W-:Y:S02]  /*1e40*/  ULEA UR6, UR55, UR6, 0x18 ;  /* 0x0000000637067291 */ /* 0x004fe4000f8ec0ff */
[----:B------:R-:W-:Y:S02]  /*1e50*/  UISETP.GE.U32.AND UP0, UPT, UR48, 0x7f, UPT ;  /* 0x0000007f3000788c */ /* 0x000fe4000bf06070 */
[----:B------:R-:W-:Y:S02]  /*1e60*/  ULEA UR4, UR5, UR6, 0x3 ;  /* 0x0000000605047291 */ /* 0x000fe4000f8e18ff */
[----:B------:R-:W-:Y:S01]  /*1e70*/  ULEA UR11, UR46, UR44, 0x6 ;  /* 0x0000002c2e0b7291 */ /* 0x000fe2000f8e30ff */
[----:B------:R-:W-:-:S06]  /*1e80*/  UMOV UR7, URZ ;  /* 0x000000ff00077c82 */ /* 0x000fcc0008000000 */
[----:B------:R2:W3:Y:S01]  /*1e90*/  SYNCS.PHASECHK.TRANS64.TRYWAIT P0, [UR4+0x120], R0 ;  /* 0x00012000ff0075a7 */ /* 0x0004e20008001104 */
[----:B------:R-:W-:-:S04]  /*1ea0*/  ULEA.HI UR4, UR45, UR45, URZ, 0x1 ;  /* 0x0000002d2d047291 */ /* 0x000fc8000f8f08ff */
[----:B------:R-:W-:-:S04]  /*1eb0*/  USHF.L.U32 UR4, UR4, 0x6, URZ ;  /* 0x0000000604047899 */ /* 0x000fc800080006ff */
[----:B------:R-:W-:-:S04]  /*1ec0*/  ULOP3.LUT UR35, UR4, 0xffffff80, URZ, 0xc0, !UPT ;  /* 0xffffff8004237892 */ /* 0x000fc8000f8ec0ff */
[----:B------:R-:W-:Y:S01]  /*1ed0*/  ULOP3.LUT UR35, UR35, 0x40, UR49, 0xf8, !UPT ;  /* 0x0000004023237892 */ /* 0x000fe2000f8ef831 */
[----:B------:R-:W-:Y:S11]  /*1ee0*/  BRA.U !UP0, `(.L_x_26) ;  /* 0x0000000108c47547 */ /* 0x000ff6000b800000 */
[----:B------:R-:W-:Y:S01]  /*1ef0*/  UMOV UR13, UR43 ;  /* 0x0000002b000d7c82 */ /* 0x000fe20008000000 */
[----:B------:R-:W-:Y:S01]  /*1f00*/  UMOV UR4, UR5 ;  /* 0x0000000500047c82 */ /* 0x000fe20008000000 */
[----:B------:R-:W-:-:S05]  /*1f10*/  UMOV UR34, URZ ;  /* 0x000000ff00227c82 */ /* 0x000fca0008000000 */
.L_x_32:
[----:B------:R-:W-:Y:S01]  /*1f20*/  ULEA UR33, UR4, UR6, 0x3 ;  /* 0x0000000604217291 */ /* 0x000fe2000f8e18ff */
[----:B------:R-:W-:Y:S01]  /*1f30*/  @P3 MOV R2, 0x3000 ;  /* 0x0000300000023802 */ /* 0x000fe20000000f00 */
[----:B-1-34-:R-:W-:Y:S10]  /*1f40*/  @P0 BRA `(.L_x_27) ;  /* 0x00000000000c0947 */ /* 0x01aff40003800000 */
[----:B------:R-:W-:-:S04]  /*1f50*/  SHF.L.U32 R3, R12, 0x1f, RZ ;  /* 0x0000001f0c037819 */ /* 0x000fc800000006ff */
[----:B------:R-:W3:Y:S02]  /*1f60*/  SYNCS.PHASECHK.TRANS64.TRYWAIT P0, [UR33+0x120], R3 ;  /* 0x00012003ff0075a7 */ /* 0x000ee40008001121 */
[----:B---3--:R-:W-:Y:S05]  /*1f70*/  @!P0 BRA `(.L_x_28) ;  /* 0x0000006400188947 */ /* 0x008fea0003800000 */
.L_x_27:
[----:B------:R3:W-:Y:S01]  /*1f80*/  @P3 SYNCS.ARRIVE.TRANS64 RZ, [UR33], R2 ;  /* 0x00000002ffff39a7 */ /* 0x0007e20008000021 */
[----:B------:R-:W-:Y:S02]  /*1f90*/  ULOP3.LUT UR5, UR25, 0x2, URZ, 0xfc, !UPT ;  /* 0x0000000219057892 */ /* 0x000fe4000f8efcff */
[----:B------:R-:W-:Y:S02]  /*1fa0*/  UIADD3 UR13, UPT, UPT, UR13, 0x1, URZ ;  /* 0x000000010d0d7890 */ /* 0x000fe4000fffe0ff */
[----:B------:R-:W-:Y:S02]  /*1fb0*/  UISETP.NE.AND UP0, UPT, UR5, 0x2, UPT ;  /* 0x000000020500788c */ /* 0x000fe4000bf05270 */
[----:B------:R-:W-:-:S07]  /*1fc0*/  UISETP.NE.AND UP2, UPT, UR13, 0x1, UPT ;  /* 0x000000010d00788c */ /* 0x000fce000bf45270 */
[----:B------:R-:W-:Y:S05]  /*1fd0*/  BRA.U UP0, `(.L_x_29) ;  /* 0x0000000100047547 */ /* 0x000fea000b800000 */
[----:B-1----:R-:W-:Y:S05]  /*1fe0*/  BPT.TRAP 0x1 ;  /* 0x000000040000795c */ /* 0x002fea0000300000 */
.L_x_29:
[----:B------:R-:W-:Y:S04]  /*1ff0*/  BSSY.RECONVERGENT B0, `(.L_x_30) ;  /* 0x0000003000007945 */ /* 0x000fe80003800200 */
[----:B------:R-:W-:Y:S05]  /*2000*/  @!P2 BRA `(.L_x_31) ;  /* 0x000000000004a947 */ /* 0x000fea0003800000 */
[----:B-1----:R-:W-:Y:S05]  /*2010*/  BPT.TRAP 0x1 ;  /* 0x000000040000795c */ /* 0x002fea0000300000 */
.L_x_31:
[----:B-1----:R-:W-:Y:S05]  /*2020*/  BSYNC.RECONVERGENT B0 ;  /* 0x0000000000007941 */ /* 0x002fea0003800200 */
.L_x_30:
[----:B------:R-:W-:Y:S02]  /*2030*/  UIADD3 UR5, UPT, UPT, UR4, 0x1, URZ ;  /* 0x0000000104057890 */ /* 0x000fe4000fffe0ff */
[----:B------:R-:W-:Y:S02]  /*2040*/  ULEA UR32, UR4, UR6, 0xc ;  /* 0x0000000604207291 */ /* 0x000fe4000f8e60ff */
[----:B------:R-:W-:Y:S02]  /*2050*/  UISETP.NE.AND UP0, UPT, UR5, 0x24, UPT ;  /* 0x000000240500788c */ /* 0x000fe4000bf05270 */
[----:B------:R-:W-:Y:S02]  /*2060*/  UIADD3 UR16, UP1, UPT, UR26, 0x80, URZ ;  /* 0x000000801a107890 */ /* 0x000fe4000ff3e0ff */
[----:B------:R-:W-:Y:S02]  /*2070*/  USEL UR8, URZ, 0x1, UP0 ;  /* 0x00000001ff087887 */ /* 0x000fe40008000000 */
[----:B------:R-:W-:-:S02]  /*2080*/  USEL UR5, UR5, URZ, UP0 ;  /* 0x000000ff05057287 */ /* 0x000fc40008000000 */
[----:B------:R-:W-:Y:S02]  /*2090*/  UIADD3 UR14, UP0, UPT, UR26, 0x180, URZ ;  /* 0x000001801a0e7890 */ /* 0x000fe4000ff1e0ff */
[----:B------:R-:W-:Y:S01]  /*20a0*/  LOP3.LUT R12, R12, UR8, RZ, 0x3c, !PT ;  /* 0x000000080c0c7c12 */ /* 0x000fe2000f8e3cff */
[----:B------:R-:W-:Y:S02]  /*20b0*/  ULEA UR8, UR4, UR24, 0xb ;  /* 0x0000001804087291 */ /* 0x000fe4000f8e58ff */
[----:B------:R-:W-:Y:S01]  /*20c0*/  ULEA UR7, UR5, UR6, 0x3 ;  /* 0x0000000605077291 */ /* 0x000fe2000f8e18ff */
[----:B--2---:R-:W-:Y:S01]  /*20d0*/  SHF.L.U32 R0, R12, 0x1f, RZ ;  /* 0x0000001f0c007819 */ /* 0x004fe200000006ff */
[----:B------:R-:W-:Y:S02]  /*20e0*/  ULOP3.LUT UR33, UR33, 0xfefffff8, URZ, 0xc0, !UPT ;  /* 0xfefffff821217892 */ /* 0x000fe4000f8ec0ff */
[----:B------:R-:W-:Y:S02]  /*20f0*/  UIADD3.X UR17, UPT, UPT, URZ, UR27, URZ, UP1, !UPT ;  /* 0x0000001bff117290 */ /* 0x000fe40008ffe4ff */
[----:B------:R-:W-:-:S02]  /*2100*/  UIADD3 UR32, UPT, UPT, UR32, 0x2600, URZ ;  /* 0x0000260020207890 */ /* 0x000fc4000fffe0ff */
[----:B------:R-:W-:Y:S01]  /*2110*/  UIADD3 UR8, UPT, UPT, UR6, 0x26600, UR8 ;  /* 0x0002660006087890 */ /* 0x000fe2000fffe008 */
[----:B------:R4:W1:Y:S01]  /*2120*/  SYNCS.PHASECHK.TRANS64.TRYWAIT P0, [UR7+0x120], R0 ;  /* 0x00012000ff0075a7 */ /* 0x0008620008001107 */
[----:B------:R-:W-:Y:S02]  /*2130*/  UIADD3.X UR15, UPT, UPT, URZ, UR27, URZ, UP0, !UPT ;  /* 0x0000001bff0f7290 */ /* 0x000fe400087fe4ff */
[----:B------:R-:W-:Y:S01]  /*2140*/  UPRMT UR4, URZ, 0x5410, UR21 ;  /* 0x00005410ff047896 */ /* 0x000fe20008000015 */
[----:B------:R-:W-:Y:S01]  /*2150*/  UMOV UR18, 0x0 ;  /* 0x0000000000127882 */ /* 0x000fe20000000000 */
[----:B------:R-:W-:Y:S01]  /*2160*/  UMOV UR19, 0x10000000 ;  /* 0x1000000000137882 */ /* 0x000fe20000000000 */
[----:B------:R-:W-:Y:S01]  /*2170*/  UMOV UR10, UR34 ;  /* 0x00000022000a7c82 */ /* 0x000fe20008000000 */
[----:B------:R-:W-:Y:S01]  /*2180*/  UMOV UR12, UR36 ;  /* 0x00000024000c7c82 */ /* 0x000fe20008000000 */
[----:B------:R-:W-:Y:S01]  /*2190*/  UMOV UR9, UR33 ;  /* 0x0000002100097c82 */ /* 0x000fe20008000000 */
[----:B------:R2:W-:Y:S01]  /*21a0*/  UTMALDG.3D.2CTA [UR32], [UR16], desc[UR18] ;  /* 0x00001220100075b4 */ /* 0x0005e20008211000 */
[----:B------:R-:W-:-:S02]  /*21b0*/  UMOV UR7, UR28 ;  /* 0x0000001c00077c82 */ /* 0x000fc40008000000 */
[----:B------:R3:W-:Y:S01]  /*21c0*/  UTMALDG.3D.MULTICAST.2CTA [UR8], [UR14], UR4, desc[UR18] ;  /* 0x000012080e0073b4 */ /* 0x0007e20008211804 */
[----:B--2---:R-:W-:Y:S01]  /*21d0*/  UIADD3 UR34, UPT, UPT, UR34, 0x40, URZ ;  /* 0x0000004022227890 */ /* 0x004fe2000fffe0ff */
[----:B---3--:R-:W-:Y:S01]  /*21e0*/  UMOV UR4, UR5 ;  /* 0x0000000500047c82 */ /* 0x008fe20008000000 */
[----:B------:R-:W-:Y:S10]  /*21f0*/  BRA.U UP2, `(.L_x_32) ;  /* 0xfffffffd02487547 */ /* 0x000ff4000b83ffff */
.L_x_26:
[----:B------:R-:W-:Y:S01]  /*2200*/  ULEA UR4, UR5, UR6, 0x3 ;  /* 0x0000000605047291 */ /* 0x000fe2000f8e18ff */
[----:B--2-4-:R-:W-:Y:S01]  /*2210*/  SHF.L.U32 R0, R12, 0x1f, RZ ;  /* 0x0000001f0c007819 */ /* 0x014fe200000006ff */
[----:B------:R-:W-:Y:S01]  /*2220*/  @!P1 SYNCS.ARRIVE.TRANS64.A1T0 RZ, [UR6+0x258], RZ ;  /* 0x000258ffffff99a7 */ /* 0x000fe20008100006 */
[----:B------:R-:W-:-:S06]  /*2230*/  UISETP.GT.AND UP0, UPT, UR41, UR40, UPT ;  /* 0x000000282900728c */ /* 0x000fcc000bf04270 */
[----:B-1-3--:R1:W2:Y:S03]  /*2240*/  SYNCS.PHASECHK.TRANS64.TRYWAIT P0, [UR4+0x120], R0 ;  /* 0x00012000ff0075a7 */ /* 0x00a2a60008001104 */
[----:B------:R-:W-:Y:S05]  /*2250*/  BRA.U !UP0, `(.L_x_33) ;  /* 0x0000000108c47547 */ /* 0x000fea000b800000 */
[----:B------:R-:W-:Y:S01]  /*2260*/  UIADD3 UR13, UPT, UPT, UR47, UR7, URZ ;  /* 0x000000072f0d7290 */ /* 0x000fe2000fffe0ff */
[----:B------:R-:W-:-:S11]  /*2270*/  UMOV UR4, UR5 ;  /* 0x0000000500047c82 */ /* 0x000fd60008000000 */
.L_x_39:
[----:B------:R-:W-:Y:S01]  /*2280*/  ULEA UR17, UR4, UR6, 0x3 ;  /* 0x0000000604117291 */ /* 0x000fe2000f8e18ff */
[----:B--2---:R-:W-:Y:S01]  /*2290*/  @P3 MOV R2, 0x3000 ;  /* 0x0000300000023802 */ /* 0x004fe20000000f00 */
[----:B--2-4-:R-:W-:Y:S10]  /*22a0*/  @P0 BRA `(.L_x_34) ;  /* 0x00000000000c0947 */ /* 0x014ff40003800000 */
[----:B------:R-:W-:-:S04]  /*22b0*/  SHF.L.U32 R3, R12, 0x1f, RZ ;  /* 0x0000001f0c037819 */ /* 0x000fc800000006ff */
[----:B------:R-:W2:Y:S02]  /*22c0*/  SYNCS.PHASECHK.TRANS64.TRYWAIT P0, [UR17+0x120], R3 ;  /* 0x00012003ff0075a7 */ /* 0x000ea40008001111 */
[----:B--2---:R-:W-:Y:S05]  /*22d0*/  @!P0 BRA `(.L_x_35) ;  /* 0x0000006000588947 */ /* 0x004fea0003800000 */
.L_x_34:
[----:B------:R2:W-:Y:S01]  /*22e0*/  @P3 SYNCS.ARRIVE.TRANS64 RZ, [UR17], R2 ;  /* 0x00000002ffff39a7 */ /* 0x0005e20008000011 */
[----:B------:R-:W-:-:S04]  /*22f0*/  ULOP3.LUT UR5, UR25, 0x2, URZ, 0xfc, !UPT ;  /* 0x0000000219057892 */ /* 0x000fc8000f8efcff */
[----:B------:R-:W-:-:S09]  /*2300*/  UISETP.NE.AND UP0, UPT, UR5, 0x2, UPT ;  /* 0x000000020500788c */ /* 0x000fd2000bf05270 */
[----:B------:R-:W-:Y:S05]  /*2310*/  BRA.U UP0, `(.L_x_36) ;  /* 0x0000000100047547 */ /* 0x000fea000b800000 */
[----:B------:R-:W-:Y:S05]  /*2320*/  BPT.TRAP 0x1 ;  /* 0x000000040000795c */ /* 0x000fea0000300000 */
.L_x_36:
[----:B------:R-:W-:Y:S04]  /*2330*/  BSSY.RECONVERGENT B0, `(.L_x_37) ;  /* 0x0000003000007945 */ /* 0x000fe80003800200 */
[----:B------:R-:W-:Y:S05]  /*2340*/  @!P2 BRA `(.L_x_38) ;  /* 0x000000000004a947 */ /* 0x000fea0003800000 */
[----:B------:R-:W-:Y:S05]  /*2350*/  BPT.TRAP 0x1 ;  /* 0x000000040000795c */ /* 0x000fea0000300000 */
.L_x_38:
[----:B------:R-:W-:Y:S05]  /*2360*/  BSYNC.RECONVERGENT B0 ;  /* 0x0000000000007941 */ /* 0x000fea0003800200 */
.L_x_37:
[----:B------:R-:W-:Y:S02]  /*2370*/  UIADD3 UR5, UPT, UPT, UR4, 0x1, URZ ;  /* 0x0000000104057890 */ /* 0x000fe4000fffe0ff */
[----:B------:R-:W-:Y:S02]  /*2380*/  USHF.L.U32 UR18, UR7, 0x6, URZ ;  /* 0x0000000607127899 */ /* 0x000fe400080006ff */
[----:B------:R-:W-:Y:S02]  /*2390*/  UISETP.NE.AND UP0, UPT, UR5, 0x24, UPT ;  /* 0x000000240500788c */ /* 0x000fe4000bf05270 */
[----:B------:R-:W-:Y:S02]  /*23a0*/  UIADD3 UR7, UPT, UPT, UR7, 0x1, URZ ;  /* 0x0000000107077890 */ /* 0x000fe4000fffe0ff */
[----:B------:R-:W-:Y:S02]  /*23b0*/  USEL UR9, URZ, 0x1, UP0 ;  /* 0x00000001ff097887 */ /* 0x000fe40008000000 */
[----:B------:R-:W-:-:S02]  /*23c0*/  USEL UR5, UR5, URZ, UP0 ;  /* 0x000000ff05057287 */ /* 0x000fc40008000000 */
[----:B------:R-:W-:Y:S02]  /*23d0*/  UIADD3 UR14, UP0, UPT, UR26, 0x180, URZ ;  /* 0x000001801a0e7890 */ /* 0x000fe4000ff1e0ff */
[----:B------:R-:W-:Y:S01]  /*23e0*/  ULEA UR8, UR5, UR6, 0x3 ;  /* 0x0000000605087291 */ /* 0x000fe2000f8e18ff */
[----:B------:R-:W-:Y:S01]  /*23f0*/  LOP3.LUT R12, R12, UR9, RZ, 0x3c, !PT ;  /* 0x000000090c0c7c12 */ /* 0x000fe2000f8e3cff */
[----:B------:R-:W-:Y:S02]  /*2400*/  ULEA UR16, UR4, UR6, 0xc ;  /* 0x0000000604107291 */ /* 0x000fe4000f8e60ff */
[----:B------:R-:W-:Y:S01]  /*2410*/  UIADD3 UR22, UP1, UPT, UR26, 0x80, URZ ;  /* 0x000000801a167890 */ /* 0x000fe2000ff3e0ff */
[----:B-1----:R-:W-:Y:S01]  /*2420*/  SHF.L.U32 R0, R12, 0x1f, RZ ;  /* 0x0000001f0c007819 */ /* 0x002fe200000006ff */
[----:B------:R-:W-:Y:S02]  /*2430*/  UIADD3.X UR15, UPT, UPT, URZ, UR27, URZ, UP0, !UPT ;  /* 0x0000001bff0f7290 */ /* 0x000fe400087fe4ff */
[----:B------:R-:W-:Y:S01]  /*2440*/  UISETP.NE.AND UP0, UPT, UR7, UR13, UPT ;  /* 0x0000000d0700728c */ /* 0x000fe2000bf05270 */
[----:B------:R3:W4:Y:S01]  /*2450*/  SYNCS.PHASECHK.TRANS64.TRYWAIT P0, [UR8+0x120], R0 ;  /* 0x00012000ff0075a7 */ /* 0x0007220008001108 */
[----:B------:R-:W-:-:S02]  /*2460*/  ULEA UR8, UR4, UR24, 0xb ;  /* 0x0000001804087291 */ /* 0x000fc4000f8e58ff */
[----:B------:R-:W-:Y:S02]  /*2470*/  ULOP3.LUT UR17, UR17, 0xfefffff8, URZ, 0xc0, !UPT ;  /* 0xfefffff811117892 */ /* 0x000fe4000f8ec0ff */
[----:B------:R-:W-:Y:S02]  /*2480*/  UIADD3 UR16, UPT, UPT, UR16, 0x2600, URZ ;  /* 0x0000260010107890 */ /* 0x000fe4000fffe0ff */
[----:B------:R-:W-:Y:S02]  /*2490*/  UIADD3.X UR23, UPT, UPT, URZ, UR27, URZ, UP1, !UPT ;  /* 0x0000001bff177290 */ /* 0x000fe40008ffe4ff */
[----:B------:R-:W-:Y:S02]  /*24a0*/  UIADD3 UR8, UPT, UPT, UR6, 0x26600, UR8 ;  /* 0x0002660006087890 */ /* 0x000fe4000fffe008 */
[----:B------:R-:W-:Y:S01]  /*24b0*/  UPRMT UR4, URZ, 0x5410, UR21 ;  /* 0x00005410ff047896 */ /* 0x000fe20008000015 */
[----:B------:R-:W-:Y:S01]  /*24c0*/  UMOV UR30, 0x0 ;  /* 0x00000000001e7882 */ /* 0x000fe20000000000 */
[----:B------:R-:W-:Y:S01]  /*24d0*/  UMOV UR31, 0x10000000 ;  /* 0x10000000001f7882 */ /* 0x000fe20000000000 */
[----:B------:R-:W-:Y:S01]  /*24e0*/  UMOV UR19, UR35 ;  /* 0x0000002300137c82 */ /* 0x000fe20008000000 */
[----:B------:R-:W-:Y:S01]  /*24f0*/  UMOV UR20, UR36 ;  /* 0x0000002400147c82 */ /* 0x000fe20008000000 */
[----:B------:R-:W-:Y:S01]  /*2500*/  UMOV UR12, UR36 ;  /* 0x00000024000c7c82 */ /* 0x000fe20008000000 */
[----:B------:R-:W-:Y:S01]  /*2510*/  UMOV UR9, UR17 ;  /* 0x0000001100097c82 */ /* 0x000fe20008000000 */
[----:B------:R-:W-:Y:S01]  /*2520*/  UMOV UR10, UR18 ;  /* 0x00000012000a7c82 */ /* 0x000fe20008000000 */
[----:B------:R-:W-:Y:S01]  /*2530*/  UTMALDG.3D.2CTA [UR16], [UR22], desc[UR30] ;  /* 0x00001e10160075b4 */ /* 0x000fe20008211000 */
[----:B------:R1:W-:Y:S02]  /*2540*/  UTMALDG.3D.MULTICAST.2CTA [UR8], [UR14], UR4, desc[UR30] ;  /* 0x00001e080e0073b4 */ /* 0x0003e40008211804 */
[----:B-1----:R-:W-:Y:S01]  /*2550*/  UMOV UR4, UR5 ;  /* 0x0000000500047c82 */ /* 0x002fe20008000000 */
[----:B---3--:R-:W-:Y:S05]  /*2560*/  BRA.U UP0, `(.L_x_39) ;  /* 0xfffffffd00447547 */ /* 0x008fea000b83ffff */
.L_x_33:
[C---:B------:R-:W-:Y:S01]  /*2570*/  LEA R3, R11.reuse, UR6, 0x3 ;  /* 0x000000060b037c11 */ /* 0x040fe2000f8e18ff */
[----:B------:R-:W-:Y:S01]  /*2580*/  NOP ;  /* 0x0000000000007918 */ /* 0x000fe20000000000 */
[----:B-1----:R-:W-:Y:S02]  /*2590*/  SHF.L.U32 R0, R10, 0x1f, RZ ;  /* 0x0000001f0a007819 */ /* 0x002fe400000006ff */
[----:B------:R-:W-:Y:S02]  /*25a0*/  LEA R4, R11, UR6, 0x4 ;  /* 0x000000060b047c11 */ /* 0x000fe4000f8e20ff */
[----:B--2-4-:R-:W1:Y:S02]  /*25b0*/  SYNCS.PHASECHK.TRANS64.TRYWAIT P0, [R3+URZ+0x260], R0 ;  /* 0x00026000030075a7 */ /* 0x014e6400080011ff */
[----:B-1----:R-:W-:Y:S05]  /*25c0*/  @!P0 BRA `(.L_x_40) ;  /* 0x0000005c00b48947 */ /* 0x002fea0003800000 */
.L_x_149:
[----:B------:R-:W2:Y:S01]  /*25d0*/  LDS.128 R4, [R4+0x2f0] ;  /* 0x0002f00004047984 */ /* 0x000ea20000000c00 */
[----:B------:R-:W-:Y:S01]  /*25e0*/  UISETP.GE.AND UP0, UPT, UR42, 0x1, UPT ;  /* 0x000000012a00788c */ /* 0x000fe2000bf06270 */
[----:B------:R-:W-:Y:S01]  /*25f0*/  @!PT LDS RZ, [RZ] ;  /* 0x00000000fffff984 */ /* 0x000fe20000000800 */
[----:B------:R-:W-:Y:S01]  /*2600*/  @!PT LDS RZ, [RZ] ;  /* 0x00000000fffff984 */ /* 0x000fe20000000800 */
[----:B------:R-:W-:Y:S01]  /*2610*/  @!PT LDS RZ, [RZ] ;  /* 0x00000000fffff984 */ /* 0x000fe20000000800 */
[----:B------:R-:W-:Y:S01]  /*2620*/  @!PT LDS RZ, [RZ] ;  /* 0x00000000fffff984 */ /* 0x000fe20000000800 */
[----:B------:R3:W-:Y:S06]  /*2630*/  MEMBAR.ALL.CTA ;  /* 0x0000000000007992 */ /* 0x0007ec0000008000 */
[----:B---3--:R-:W3:Y:S01]  /*2640*/  FENCE.VIEW.ASYNC.S ;  /* 0x00000000000073c6 */ /* 0x008ee20000000000 */
[----:B--2---:R-:W-:-:S13]  /*2650*/  LOP3.LUT P0, RZ, R6, 0x1, RZ, 0xc0, !PT ;  /* 0x0000000106ff7812 */ /* 0x004fda000780c0ff */
[----:B---3--:R-:W-:Y:S01]  /*2660*/  VOTEU.ANY UP1, P0 ;  /* 0x0000000000ff7886 */ /* 0x008fe20000020100 */
[----:B------:R-:W-:-:S13]  /*2670*/  PLOP3.LUT P0, PT, PT, PT, UP1, 0x80, 0x8 ;  /* 0x000000000008781c */ /* 0x000fda0003f0f018 */
[----:B-1----:R-:W-:Y:S02]  /*2680*/  @P0 LOP3.LUT R0, R5, 0xffff, RZ, 0xc0, !PT ;  /* 0x0000ffff05000812 */ /* 0x002fe400078ec0ff */
[----:B------:R-:W-:Y:S02]  /*2690*/  @P0 MOV R2, R4 ;  /* 0x0000000400020202 */ /* 0x000fe40000000f00 */
[----:B------:R-:W-:Y:S01]  /*26a0*/  @P0 R2UR UR7, R0 ;  /* 0x00000000000702ca */ /* 0x000fe200000e0000 */
[----:B------:R-:W-:Y:S01]  /*26b0*/  VIADD R0, R3, 0x270 ;  /* 0x0000027003007836 */ /* 0x000fe20000000000 */
[----:B------:R-:W-:Y:S02]  /*26c0*/  @P0 SHF.R.U32.HI R4, RZ, 0x10, R5 ;  /* 0x00000010ff040819 */ /* 0x000fe40000011605 */
[----:B------:R-:W-:Y:S02]  /*26d0*/  @P0 R2UR UR8, R2 ;  /* 0x00000000020802ca */ /* 0x000fe400000e0000 */
[----:B------:R-:W-:-:S02]  /*26e0*/  PRMT R0, RZ, 0x654, R0 ;  /* 0x00000654ff007816 */ /* 0x000fc40000000000 */
[----:B------:R-:W-:Y:S02]  /*26f0*/  @P0 R2UR UR4, R4 ;  /* 0x00000000040402ca */ /* 0x000fe400000e0000 */
[----:B------:R1:W-:Y:S03]  /*2700*/  SYNCS.ARRIVE.TRANS64.RED.A1T0 RZ, [R0+URZ], RZ ;  /* 0x000000ff00ff79a7 */ /* 0x0003e600081004ff */
[----:B------:R-:W-:-:S04]  /*2710*/  @UP1 UMOV UR29, UR7 ;  /* 0x00000007001d1c82 */ /* 0x000fc80008000000 */
[----:B------:R-:W-:-:S04]  /*2720*/  @UP1 UMOV UR37, UR8 ;  /* 0x0000000800251c82 */ /* 0x000fc80008000000 */
[----:B------:R-:W-:Y:S01]  /*2730*/  @UP1 UMOV UR36, UR4 ;  /* 0x0000000400241c82 */ /* 0x000fe20008000000 */
[----:B------:R-:W-:Y:S05]  /*2740*/  BRA.U !UP0, `(.L_x_41) ;  /* 0x0000000108d47547 */ /* 0x000fea000b800000 */
[----:B------:R-:W2:Y:S01]  /*2750*/  LDCU.128 UR12, c[0x0][0xb10] ;  /* 0x00016200ff0c77ac */ /* 0x000ea20008000c00 */
[----:B------:R-:W3:Y:S01]  /*2760*/  LDCU UR30, c[0x0][0xb20] ;  /* 0x00016400ff1e77ac */ /* 0x000ee20008000800 */
[----:B------:R-:W4:Y:S01]  /*2770*/  LDCU UR20, c[0x0][0xb0c] ;  /* 0x00016180ff1477ac */ /* 0x000f220008000800 */
[----:B------:R-:W1:Y:S01]  /*2780*/  LDCU.64 UR10, c[0x0][0xb28] ;  /* 0x00016500ff0a77ac */ /* 0x000e620008000a00 */
[----:B------:R-:W-:Y:S02]  /*2790*/  UISETP.NE.AND UP3, UPT, UR42, 0x1, UPT ;  /* 0x000000012a00788c */ /* 0x000fe4000bf65270 */
[----:B--2---:R-:W-:Y:S02]  /*27a0*/  UIMAD.WIDE.U32 UR16, UR38, UR15, URZ ;  /* 0x0000000f261072a5 */ /* 0x004fe4000f8e00ff */
[----:B------:R-:W-:Y:S02]  /*27b0*/  UIMAD.WIDE.U32 UR8, UR39, UR12, URZ ;  /* 0x0000000c270872a5 */ /* 0x000fe4000f8e00ff */
[----:B------:R-:W-:-:S02]  /*27c0*/  UISETP.NE.AND UP0, UPT, UR14, 0x1, UPT ;  /* 0x000000010e00788c */ /* 0x000fc4000bf05270 */
[----:B------:R-:W-:Y:S01]  /*27d0*/  UIMAD.WIDE.U32 UR22, UR29, UR15, URZ ;  /* 0x0000000f1d1672a5 */ /* 0x000fe2000f8e00ff */
[----:B------:R-:W-:Y:S02]  /*27e0*/  UMOV UR16, UR17 ;  /* 0x0000001100107c82 */ /* 0x000fe40008000000 */
[----:B------:R-:W-:Y:S01]  /*27f0*/  UMOV UR8, UR9 ;  /* 0x0000000900087c82 */ /* 0x000fe20008000000 */
[----:B---3--:R-:W-:Y:S02]  /*2800*/  USHF.R.U32.HI UR16, URZ, UR30, UR16 ;  /* 0x0000001eff107299 */ /* 0x008fe40008011610 */
[----:B----4-:R-:W-:Y:S02]  /*2810*/  UISETP.NE.AND UP2, UPT, UR20, 0x1, UPT ;  /* 0x000000011400788c */ /* 0x010fe4000bf45270 */
[----:B------:R-:W-:Y:S02]  /*2820*/  USHF.R.U32.HI UR8, URZ, UR13, UR8 ;  /* 0x0000000dff087299 */ /* 0x000fe40008011608 */
[----:B------:R-:W-:-:S02]  /*2830*/  USEL UR7, UR38, UR16, !UP0 ;  /* 0x0000001026077287 */ /* 0x000fc4000c000000 */
[----:B------:R-:W-:Y:S02]  /*2840*/  USEL UR8, UR39, UR8, !UP2 ;  /* 0x0000000827087287 */ /* 0x000fe4000d000000 */
[----:B-1----:R-:W-:Y:S01]  /*2850*/  UIMAD.WIDE.U32 UR16, UR7, UR10, URZ ;  /* 0x0000000a071072a5 */ /* 0x002fe2000f8e00ff */
[----:B------:R-:W-:Y:S01]  /*2860*/  UMOV UR4, UR23 ;  /* 0x0000001700047c82 */ /* 0x000fe20008000000 */
[----:B------:R-:W-:Y:S02]  /*2870*/  UIMAD.WIDE.U32 UR18, UR37, UR12, URZ ;  /* 0x0000000c251272a5 */ /* 0x000fe4000f8e00ff */
[----:B------:R-:W-:-:S03]  /*2880*/  UIMAD.WIDE.U32 UR22, UR8, UR10, URZ ;  /* 0x0000000a081672a5 */ /* 0x000fc6000f8e00ff */
[----:B------:R-:W-:Y:S01]  /*2890*/  UMOV UR16, UR17 ;  /* 0x0000001100107c82 */ /* 0x000fe20008000000 */
[----:B------:R-:W-:Y:S02]  /*28a0*/  USHF.R.U32.HI UR4, URZ, UR30, UR4 ;  /* 0x0000001eff047299 */ /* 0x000fe40008011604 */
[----:B------:R-:W-:Y:S01]  /*28b0*/  @UP3 USHF.R.U32.HI UR7, URZ, UR11, UR16 ;  /* 0x0000000bff073299 */ /* 0x000fe20008011610 */
[----:B------:R-:W-:Y:S01]  /*28c0*/  UMOV UR18, UR19 ;  /* 0x0000001300127c82 */ /* 0x000fe20008000000 */
[----:B------:R-:W-:Y:S01]  /*28d0*/  UMOV UR22, UR23 ;  /* 0x0000001700167c82 */ /* 0x000fe20008000000 */
[----:B------:R-:W-:Y:S02]  /*28e0*/  USHF.R.U32.HI UR13, URZ, UR13, UR18 ;  /* 0x0000000dff0d7299 */ /* 0x000fe40008011612 */
[----:B------:R-:W-:Y:S02]  /*28f0*/  USEL UR4, UR29, UR4, !UP0 ;  /* 0x000000041d047287 */ /* 0x000fe4000c000000 */
[----:B------:R-:W-:-:S02]  /*2900*/  @UP3 USHF.R.U32.HI UR8, URZ, UR11, UR22 ;  /* 0x0000000bff083299 */ /* 0x000fc40008011616 */
[----:B------:R-:W-:Y:S02]  /*2910*/  UIMAD UR9, UR42, UR7, URZ ;  /* 0x000000072a0972a4 */ /* 0x000fe4000f8e02ff */
[----:B------:R-:W-:Y:S02]  /*2920*/  USEL UR7, UR37, UR13, !UP2 ;  /* 0x0000000d25077287 */ /* 0x000fe4000d000000 */
[----:B------:R-:W-:Y:S02]  /*2930*/  UIMAD UR12, UR42, UR8, URZ ;  /* 0x000000082a0c72a4 */ /* 0x000fe4000f8e02ff */
[----:B------:R-:W-:Y:S02]  /*2940*/  UISETP.GE.AND UP0, UPT, UR4, UR9, UPT ;  /* 0x000000090400728c */ /* 0x000fe4000bf06270 */
[----:B------:R-:W-:Y:S02]  /*2950*/  UIMAD.WIDE.U32 UR16, UR4, UR10, URZ ;  /* 0x0000000a041072a5 */ /* 0x000fe4000f8e00ff */
[----:B------:R-:W-:-:S02]  /*2960*/  UISETP.GE.OR UP0, UPT, UR7, UR12, UP0 ;  /* 0x0000000c0700728c */ /* 0x000fc40008706670 */
[----:B------:R-:W-:Y:S02]  /*2970*/  UIMAD.WIDE.U32 UR12, UR7, UR10, URZ ;  /* 0x0000000a070c72a5 */ /* 0x000fe4000f8e00ff */
[----:B------:R-:W-:Y:S01]  /*2980*/  UIADD3 UR15, UPT, UPT, -UR4, URZ, URZ ;  /* 0x000000ff040f7290 */ /* 0x000fe2000fffe1ff */
[----:B------:R-:W-:Y:S01]  /*2990*/  UMOV UR10, UR17 ;  /* 0x00000011000a7c82 */ /* 0x000fe20008000000 */
[----:B------:R-:W-:Y:S02]  /*29a0*/  UIADD3 UR12, UPT, UPT, -UR7, URZ, URZ ;  /* 0x000000ff070c7290 */ /* 0x000fe4000fffe1ff */
        /* <DEDUP_REMOVED lines=15> */
.L_x_41:
[----:B------:R-:W2:Y:S02]  /*2aa0*/  LDCU UR4, c[0x0][0xb30] ;  /* 0x00016600ff0477ac */ /* 0x000ea40008000800 */
[----:B--2---:R-:W-:-:S09]  /*2ab0*/  UISETP.NE.AND UP0, UPT, UR4, 0x1, UPT ;  /* 0x000000010400788c */ /* 0x004fd2000bf05270 */
[----:B------:R-:W-:Y:S05]  /*2ac0*/  BRA.U UP0, `(.L_x_42) ;  /* 0x0000000100447547 */ /* 0x000fea000b800000 */
[----:B------:R-:W2:Y:S01]  /*2ad0*/  LDCU.128 UR12, c[0x0][0xb10] ;  /* 0x00016200ff0c77ac */ /* 0x000ea20008000c00 */
[----:B------:R-:W3:Y:S01]  /*2ae0*/  LDCU UR16, c[0x0][0xb0c] ;  /* 0x00016180ff1077ac */ /* 0x000ee20008000800 */
[----:B------:R-:W4:Y:S01]  /*2af0*/  LDCU UR17, c[0x0][0xb20] ;  /* 0x00016400ff1177ac */ /* 0x000f220008000800 */
[----:B--2---:R-:W-:Y:S02]  /*2b00*/  UIMAD.WIDE.U32 UR10, UR37, UR12, URZ ;  /* 0x0000000c250a72a5 */ /* 0x004fe4000f8e00ff */
[----:B------:R-:W-:Y:S02]  /*2b10*/  UIMAD.WIDE.U32 UR8, UR29, UR15, URZ ;  /* 0x0000000f1d0872a5 */ /* 0x000fe4000f8e00ff */
[----:B---3--:R-:W-:Y:S02]  /*2b20*/  UISETP.NE.AND UP2, UPT, UR16, 0x1, UPT ;  /* 0x000000011000788c */ /* 0x008fe4000bf45270 */
[----:B------:R-:W-:Y:S01]  /*2b30*/  UISETP.NE.AND UP0, UPT, UR14, 0x1, UPT ;  /* 0x000000010e00788c */ /* 0x000fe2000bf05270 */
[----:B------:R-:W-:-:S02]  /*2b40*/  UMOV UR7, UR11 ;  /* 0x0000000b00077c82 */ /* 0x000fc40008000000 */
[----:B------:R-:W-:Y:S01]  /*2b50*/  UMOV UR4, UR9 ;  /* 0x0000000900047c82 */ /* 0x000fe20008000000 */
[----:B------:R-:W-:Y:S02]  /*2b60*/  USHF.R.U32.HI UR7, URZ, UR13, UR7 ;  /* 0x0000000dff077299 */ /* 0x000fe40008011607 */
[----:B----4-:R-:W-:Y:S02]  /*2b70*/  USHF.R.U32.HI UR4, URZ, UR17, UR4 ;  /* 0x00000011ff047299 */ /* 0x010fe40008011604 */
[----:B------:R-:W-:Y:S02]  /*2b80*/  USEL UR7, UR37, UR7, !UP2 ;  /* 0x0000000725077287 */ /* 0x000fe4000d000000 */
[----:B------:R-:W-:-:S04]  /*2b90*/  USEL UR4, UR29, UR4, !UP0 ;  /* 0x000000041d047287 */ /* 0x000fc8000c000000 */
[----:B------:R-:W-:Y:S02]  /*2ba0*/  UIADD3 UR8, UPT, UPT, UR7, -UR4, URZ ;  /* 0x8000000407087290 */ /* 0x000fe4000fffe0ff */
[----:B------:R-:W-:Y:S02]  /*2bb0*/  UIADD3 UR4, UPT, UPT, -UR7, UR4, URZ ;  /* 0x0000000407047290 */ /* 0x000fe4000fffe1ff */
[----:B------:R-:W-:Y:S02]  /*2bc0*/  UIMAD UR29, UR8, UR14, UR29 ;  /* 0x0000000e081d72a4 */ /* 0x000fe4000f8e021d */
[----:B------:R-:W-:-:S12]  /*2bd0*/  UIMAD UR37, UR4, UR16, UR37 ;  /* 0x00000010042572a4 */ /* 0x000fd8000f8e0225 */
.L_x_42:
[----:B------:R-:W-:Y:S01]  /*2be0*/  VIADD R11, R11, 0x1 ;  /* 0x000000010b0b7836 */ /* 0x000fe20000000000 */
[----:B------:R-:W-:Y:S01]  /*2bf0*/  PLOP3.LUT P1, PT, PT, PT, PT, 0x80, 0x8 ;  /* 0x000000000008781c */ /* 0x000fe20003f2f070 */
[----:B------:R-:W-:Y:S02]  /*2c00*/  UIADD3 UR45, UPT, UPT, UR37, UR57, URZ ;  /* 0x00000039252d7290 */ /* 0x000fe4000fffe0ff */
[----:B------:R-:W-:Y:S01]  /*2c10*/  UIADD3 UR46, UPT, UPT, UR29, UR60, URZ ;  /* 0x0000003c1d2e7290 */ /* 0x000fe2000fffe0ff */
[----:B------:R-:W-:-:S04]  /*2c20*/  ISETP.NE.AND P0, PT, R11, 0x2, PT ;  /* 0x000000020b00780c */ /* 0x000fc80003f05270 */
[----:B-1----:R-:W-:Y:S02]  /*2c30*/  SEL R0, RZ, 0x1, P0 ;  /* 0x00000001ff007807 */ /* 0x002fe40000000000 */
[----:B------:R-:W-:Y:S02]  /*2c40*/  SEL R11, R11, RZ, P0 ;  /* 0x000000ff0b0b7207 */ /* 0x000fe40000000000 */
[----:B------:R-:W-:Y:S01]  /*2c50*/  LOP3.LUT R10, R10, R0, RZ, 0x3c, !PT ;  /* 0x000000000a0a7212 */ /* 0x000fe200078e3cff */
[----:B------:R-:W-:Y:S06]  /*2c60*/  BRA.U UP1, `(.L_x_43) ;  /* 0xfffffff1012c7547 */ /* 0x000fec000b83ffff */
[----:B------:R-:W-:Y:S01]  /*2c70*/  UIADD3 UR7, UPT, UPT, UR6, 0x120, URZ ;  /* 0x0000012006077890 */ /* 0x000fe2000fffe0ff */
[----:B------:R-:W-:-:S03]  /*2c80*/  SHF.L.U32 R2, R12, 0x1f, RZ ;  /* 0x0000001f0c027819 */ /* 0x000fc600000006ff */
[----:B------:R-:W-:-:S09]  /*2c90*/  ULEA UR4, UR5, UR7, 0x3 ;  /* 0x0000000705047291 */ /* 0x000fd2000f8e18ff */
[----:B------:R-:W1:Y:S02]  /*2ca0*/  SYNCS.PHASECHK.TRANS64.TRYWAIT P0, [UR4], R2 ;  /* 0x00000002ff0075a7 */ /* 0x000e640008001104 */
[----:B-1----:R-:W-:Y:S05]  /*2cb0*/  @!P0 BRA `(.L_x_44) ;  /* 0x00000058000c8947 */ /* 0x002fea0003800000 */
.L_x_151:
[----:B------:R-:W-:-:S04]  /*2cc0*/  UIADD3 UR4, UPT, UPT, UR5, 0x1, URZ ;  /* 0x0000000105047890 */ /* 0x000fc8000fffe0ff */
[----:B------:R-:W-:-:S04]  /*2cd0*/  UISETP.NE.AND UP0, UPT, UR4, 0x24, UPT ;  /* 0x000000240400788c */ /* 0x000fc8000bf05270 */
[----:B------:R-:W-:Y:S02]  /*2ce0*/  USEL UR6, URZ, 0x1, UP0 ;  /* 0x00000001ff067887 */ /* 0x000fe40008000000 */
[----:B------:R-:W-:-:S04]  /*2cf0*/  USEL UR4, UR4, URZ, UP0 ;  /* 0x000000ff04047287 */ /* 0x000fc80008000000 */
[----:B------:R-:W-:Y:S01]  /*2d00*/  ULEA UR5, UR4, UR7, 0x3 ;  /* 0x0000000704057291 */ /* 0x000fe2000f8e18ff */
[----:B-1----:R-:W-:-:S04]  /*2d10*/  LOP3.LUT R2, R12, UR6, RZ, 0x3c, !PT ;  /* 0x000000060c027c12 */ /* 0x002fc8000f8e3cff */
[----:B------:R-:W-:-:S04]  /*2d20*/  SHF.L.U32 R3, R2, 0x1f, RZ ;  /* 0x0000001f02037819 */ /* 0x000fc800000006ff */
[----:B------:R-:W1:Y:S02]  /*2d30*/  SYNCS.PHASECHK.TRANS64.TRYWAIT P0, [UR5], R3 ;  /* 0x00000003ff0075a7 */ /* 0x000e640008001105 */
[----:B-1----:R-:W-:Y:S05]  /*2d40*/  @!P0 BRA `(.L_x_45) ;  /* 0x0000005800008947 */ /* 0x002fea0003800000 */
.L_x_153:
[----:B------:R-:W-:-:S04]  /*2d50*/  UIADD3 UR4, UPT, UPT, UR4, 0x1, URZ ;  /* 0x0000000104047890 */ /* 0x000fc8000fffe0ff */
[----:B------:R-:W-:-:S04]  /*2d60*/  UISETP.NE.AND UP0, UPT, UR4, 0x24, UPT ;  /* 0x000000240400788c */ /* 0x000fc8000bf05270 */
[----:B------:R-:W-:Y:S02]  /*2d70*/  USEL UR6, URZ, 0x1, UP0 ;  /* 0x00000001ff067887 */ /* 0x000fe40008000000 */
[----:B------:R-:W-:-:S04]  /*2d80*/  USEL UR4, UR4, URZ, UP0 ;  /* 0x000000ff04047287 */ /* 0x000fc80008000000 */
[----:B------:R-:W-:Y:S01]  /*2d90*/  ULEA UR5, UR4, UR7, 0x3 ;  /* 0x0000000704057291 */ /* 0x000fe2000f8e18ff */
[----:B------:R-:W-:-:S04]  /*2da0*/  LOP3.LUT R2, R2, UR6, RZ, 0x3c, !PT ;  /* 0x0000000602027c12 */ /* 0x000fc8000f8e3cff */
[----:B-1----:R-:W-:-:S04]  /*2db0*/  SHF.L.U32 R3, R2, 0x1f, RZ ;  /* 0x0000001f02037819 */ /* 0x002fc800000006ff */
[----:B------:R-:W1:Y:S02]  /*2dc0*/  SYNCS.PHASECHK.TRANS64.TRYWAIT P0, [UR5], R3 ;  /* 0x00000003ff0075a7 */ /* 0x000e640008001105 */
[----:B-1----:R-:W-:Y:S05]  /*2dd0*/  @!P0 BRA `(.L_x_46) ;  /* 0x0000005400f48947 */ /* 0x002fea0003800000 */
.L_x_155:
        /* <DEDUP_REMOVED lines=9> */
.L_x_157:
        /* <DEDUP_REMOVED lines=9> */
.L_x_159:
        /* <DEDUP_REMOVED lines=9> */
.L_x_161:
        /* <DEDUP_REMOVED lines=9> */
.L_x_163:
        /* <DEDUP_REMOVED lines=9> */
.L_x_165:
        /* <DEDUP_REMOVED lines=9> */
.L_x_167:
        /* <DEDUP_REMOVED lines=9> */
.L_x_169:
        /* <DEDUP_REMOVED lines=9> */
.L_x_171:
        /* <DEDUP_REMOVED lines=9> */
.L_x_173:
        /* <DEDUP_REMOVED lines=9> */
.L_x_175:
        /* <DEDUP_REMOVED lines=9> */
.L_x_177:
        /* <DEDUP_REMOVED lines=9> */
.L_x_179:
        /* <DEDUP_REMOVED lines=9> */
.L_x_181:
        /* <DEDUP_REMOVED lines=9> */
.L_x_183:
        /* <DEDUP_REMOVED lines=9> */
.L_x_185:
        /* <DEDUP_REMOVED lines=9> */
.L_x_187:
        /* <DEDUP_REMOVED lines=9> */
.L_x_189:
        /* <DEDUP_REMOVED lines=9> */
.L_x_191:
        /* <DEDUP_REMOVED lines=9> */
.L_x_193:
        /* <DEDUP_REMOVED lines=9> */
.L_x_195:
        /* <DEDUP_REMOVED lines=9> */
.L_x_197:
        /* <DEDUP_REMOVED lines=9> */
.L_x_199:
        /* <DEDUP_REMOVED lines=9> */
.L_x_201:
        /* <DEDUP_REMOVED lines=9> */
.L_x_203:
        /* <DEDUP_REMOVED lines=9> */
.L_x_205:
        /* <DEDUP_REMOVED lines=9> */
.L_x_207:
        /* <DEDUP_REMOVED lines=9> */
.L_x_209:
        /* <DEDUP_REMOVED lines=9> */
.L_x_211:
        /* <DEDUP_REMOVED lines=9> */
.L_x_213:
        /* <DEDUP_REMOVED lines=9> */
.L_x_215:
        /* <DEDUP_REMOVED lines=9> */
.L_x_217:
        /* <DEDUP_REMOVED lines=9> */
.L_x_219:
[----:B------:R-:W-:-:S04]  /*3fe0*/  UIADD3 UR4, UPT, UPT, UR4, 0x1, URZ ;  /* 0x0000000104047890 */ /* 0x000fc8000fffe0ff */
[----:B------:R-:W-:-:S04]  /*3ff0*/  UISETP.NE.AND UP0, UPT, UR4, 0x24, UPT ;  /* 0x000000240400788c */ /* 0x000fc8000bf05270 */
[----:B------:R-:W-:Y:S02]  /*4000*/  USEL UR5, URZ, 0x1, UP0 ;  /* 0x00000001ff057887 */ /* 0x000fe40008000000 */
[----:B------:R-:W-:-:S04]  /*4010*/  USEL UR4, UR4, URZ, UP0 ;  /* 0x000000ff04047287 */ /* 0x000fc80008000000 */
[----:B------:R-:W-:Y:S01]  /*4020*/  ULEA UR4, UR4, UR7, 0x3 ;  /* 0x0000000704047291 */ /* 0x000fe2000f8e18ff */
[----:B------:R-:W-:-:S04]  /*4030*/  LOP3.LUT R2, R2, UR5, RZ, 0x3c, !PT ;  /* 0x0000000502027c12 */ /* 0x000fc8000f8e3cff */
[----:B------:R-:W-:Y:S01]  /*4040*/  SHF.L.U32 R2, R2, 0x1f, RZ ;  /* 0x0000001f02027819 */ /* 0x000fe200000006ff */
[----:B-1----:R-:W-:-:S07]  /*4050*/  IMAD.U32 R0, RZ, RZ, UR4 ;  /* 0x00000004ff007e24 */ /* 0x002fce000f8e00ff */
.L_x_79:
[----:B-1----:R1:W2:Y:S02]  /*4060*/  SYNCS.PHASECHK.TRANS64.TRYWAIT P0, [R0+URZ], R2 ;  /* 0x00000002000075a7 */ /* 0x0022a400080011ff */
[----:B--2---:R-:W-:Y:S05]  /*4070*/  @!P0 NANOSLEEP.SYNCS 0x989680 ;  /* 0x009896800000895d */ /* 0x004fea0003900000 */
[----:B------:R-:W2:Y:S02]  /*4080*/  @!P0 SYNCS.PHASECHK.TRANS64 P0, [R0+URZ], R2 ;  /* 0x00000002000085a7 */ /* 0x000ea400080010ff */
[----:B--2---:R-:W-:Y:S05]  /*4090*/  @P0 EXIT ;  /* 0x000000000000094d */ /* 0x004fea0003800000 */
[----:B------:R-:W-:Y:S05]  /*40a0*/  BRA `(.L_x_79) ;  /* 0xfffffffc00ec7947 */ /* 0x000fea000383ffff */
.L_x_23:
[----:B------:R-:W-:-:S04]  /*40b0*/  UISETP.NE.AND UP0, UPT, UR55, URZ, UPT ;  /* 0x000000ff3700728c */ /* 0x000fc8000bf05270 */
[----:B------:R-:W-:-:S09]  /*40c0*/  UISETP.NE.OR UP0, UPT, UR20, 0x1, UP0 ;  /* 0x000000011400788c */ /* 0x000fd20008705670 */
[----:B------:R-:W-:Y:S05]  /*40d0*/  BRA.U UP0, `(.L_x_80) ;  /* 0x0000000500487547 */ /* 0x000fea000b800000 */
[----:B------:R-:W-:Y:S01]  /*40e0*/  ISETP.GE.U32.AND P2, PT, R0, 0x4, PT ;  /* 0x000000040000780c */ /* 0x000fe20003f46070 */
[----:B------:R-:W-:Y:S01]  /*40f0*/  IMAD.MOV.U32 R12, RZ, RZ, 0x1 ;  /* 0x00000001ff0c7424 */ /* 0x000fe200078e00ff */
[----:B------:R-:W-:Y:S02]  /*4100*/  CS2R R10, SRZ ;  /* 0x00000000000a7805 */ /* 0x000fe4000001ff00 */
[----:B------:R-:W-:Y:S01]  /*4110*/  CS2R R8, SRZ ;  /* 0x0000000000087805 */ /* 0x000fe2000001ff00 */
[----:B------:R-:W-:Y:S01]  /*4120*/  UMOV UR6, 0x400 ;  /* 0x0000040000067882 */ /* 0x000fe20000000000 */
[----:B------:R-:W-:Y:S01]  /*4130*/  UMOV UR5, URZ ;  /* 0x000000ff00057c82 */ /* 0x000fe20008000000 */
[----:B------:R-:W-:-:S12]  /*4140*/  ULEA UR6, UR55, UR6, 0x18 ;  /* 0x0000000637067291 */ /* 0x000fd8000f8ec0ff */
.L_x_84:
[----:B------:R-:W-:Y:S02]  /*4150*/  LEA R2, R8, UR6, 0x3 ;  /* 0x0000000608027c11 */ /* 0x000fe4000f8e18ff */
[----:B------:R-:W-:-:S03]  /*4160*/  SHF.L.U32 R4, R9, 0x1f, RZ ;  /* 0x0000001f09047819 */ /* 0x000fc600000006ff */
[----:B------:R-:W-:Y:S01]  /*4170*/  VIADD R5, R2, 0x2d0 ;  /* 0x000002d002057836 */ /* 0x000fe20000000000 */
[----:B------:R-:W2:Y:S02]  /*4180*/  SYNCS.PHASECHK.TRANS64.TRYWAIT P0, [R2+URZ+0x2c0], R4 ;  /* 0x0002c004020075a7 */ /* 0x000ea400080011ff */
[----:B--2---:R-:W-:Y:S05]  /*4190*/  @!P0 BRA `(.L_x_81) ;  /* 0x00000050001c8947 */ /* 0x004fea0003800000 */
.L_x_220:
[----:B------:R-:W-:Y:S01]  /*41a0*/  ULEA UR4, UR5, UR6, 0x3 ;  /* 0x0000000605047291 */ /* 0x000fe2000f8e18ff */
[----:B--2---:R-:W-:Y:S01]  /*41b0*/  PRMT R2, RZ, 0x654, R5 ;  /* 0x00000654ff027816 */ /* 0x004fe20000000005 */
[----:B------:R-:W-:Y:S01]  /*41c0*/  @!P2 IMAD.MOV.U32 R4, RZ, RZ, 0x10 ;  /* 0x00000010ff04a424 */ /* 0x000fe200078e00ff */
[----:B------:R-:W-:Y:S01]  /*41d0*/  SHF.L.U32 R5, R12, 0x1f, RZ ;  /* 0x0000001f0c057819 */ /* 0x000fe200000006ff */
[----:B------:R-:W-:Y:S01]  /*41e0*/  UIADD3 UR7, UPT, UPT, UR4, 0x260, URZ ;  /* 0x0000026004077890 */ /* 0x000fe2000fffe0ff */
[----:B------:R2:W-:Y:S05]  /*41f0*/  SYNCS.ARRIVE.TRANS64.RED.A1T0 RZ, [R2+URZ], RZ ;  /* 0x000000ff02ff79a7 */ /* 0x0005ea00081004ff */
[----:B------:R-:W-:Y:S01]  /*4200*/  IMAD.U32 R6, RZ, RZ, UR7 ;  /* 0x00000007ff067e24 */ /* 0x000fe2000f8e00ff */
[----:B------:R-:W3:Y:S04]  /*4210*/  SYNCS.PHASECHK.TRANS64.TRYWAIT P0, [UR4+0x270], R5 ;  /* 0x00027005ff0075a7 */ /* 0x000ee80008001104 */
[----:B------:R-:W-:Y:S01]  /*4220*/  PRMT R6, R0, 0x654, R6 ;  /* 0x0000065400067816 */ /* 0x000fe20000000006 */
[----:B--23--:R-:W-:Y:S06]  /*4230*/  @!P0 BRA `(.L_x_82) ;  /* 0x0000005000088947 */ /* 0x00cfec0003800000 */
.L_x_222:
[----:B------:R-:W-:Y:S01]  /*4240*/  ULEA UR8, UR5, UR6, 0x4 ;  /* 0x0000000605087291 */ /* 0x000fe2000f8e20ff */
[----:B------:R-:W-:Y:S01]  /*4250*/  SEL R3, R6, R3, !P2 ;  /* 0x0000000306037207 */ /* 0x000fe20005000000 */
[----:B------:R-:W-:Y:S01]  /*4260*/  UIADD3 UR9, UPT, UPT, UR4, 0x260, URZ ;  /* 0x0000026004097890 */ /* 0x000fe2000fffe0ff */
[----:B--2---:R-:W-:Y:S01]  /*4270*/  LEA R2, R11, UR6, 0x3 ;  /* 0x000000060b027c11 */ /* 0x004fe2000f8e18ff */
[----:B------:R-:W-:Y:S01]  /*4280*/  UIADD3 UR8, UPT, UPT, UR8, 0x2f0, URZ ;  /* 0x000002f008087890 */ /* 0x000fe2000fffe0ff */
[----:B------:R2:W-:Y:S01]  /*4290*/  @!P2 SYNCS.ARRIVE.TRANS64.RED RZ, [R3+URZ], R4 ;  /* 0x0000000403ffa9a7 */ /* 0x0005e200080004ff */
[----:B------:R-:W-:Y:S01]  /*42a0*/  UIADD3 UR4, UPT, UPT, UR5, 0x1, URZ ;  /* 0x0000000105047890 */ /* 0x000fe2000fffe0ff */
[----:B------:R-:W-:-:S03]  /*42b0*/  VIADD R8, R8, 0x1 ;  /* 0x0000000108087836 */ /* 0x000fc60000000000 */
[----:B------:R-:W-:Y:S02]  /*42c0*/  UISETP.NE.AND UP0, UPT, UR4, 0x2, UPT ;  /* 0x000000020400788c */ /* 0x000fe4000bf05270 */
[----:B------:R-:W-:Y:S01]  /*42d0*/  ISETP.NE.AND P0, PT, R8, 0x2, PT ;  /* 0x000000020800780c */ /* 0x000fe20003f05270 */
[----:B------:R-:W-:Y:S06]  /*42e0*/  UGETNEXTWORKID.BROADCAST [UR8], [UR9] ;  /* 0x00000000080073ca */ /* 0x000fec0008000100 */
[----:B------:R-:W-:Y:S02]  /*42f0*/  USEL UR7, URZ, 0x1, UP0 ;  /* 0x00000001ff077887 */ /* 0x000fe40008000000 */
[----:B------:R-:W-:-:S04]  /*4300*/  USEL UR5, UR4, URZ, UP0 ;  /* 0x000000ff04057287 */ /* 0x000fc80008000000 */
[----:B------:R-:W-:Y:S02]  /*4310*/  LOP3.LUT R12, R12, UR7, RZ, 0x3c, !PT ;  /* 0x000000070c0c7c12 */ /* 0x000fe4000f8e3cff */
[----:B--2---:R-:W-:-:S04]  /*4320*/  SHF.L.U32 R4, R10, 0x1f, RZ ;  /* 0x0000001f0a047819 */ /* 0x004fc800000006ff */
[----:B------:R-:W2:Y:S02]  /*4330*/  SYNCS.PHASECHK.TRANS64.TRYWAIT P1, [R2+URZ+0x260], R4 ;  /* 0x00026004020075a7 */ /* 0x000ea400080211ff */
[----:B--2---:R-:W-:Y:S05]  /*4340*/  @!P1 BRA `(.L_x_83) ;  /* 0x0000004c00dc9947 */ /* 0x004fea0003800000 */
.L_x_223:
[C---:B--2---:R-:W-:Y:S01]  /*4350*/  LEA R4, R11.reuse, UR6, 0x4 ;  /* 0x000000060b047c11 */ /* 0x044fe2000f8e20ff */
[----:B------:R-:W-:Y:S01]  /*4360*/  VIADD R2, R2, 0x270 ;  /* 0x0000027002027836 */ /* 0x000fe20000000000 */
[----:B------:R-:W-:Y:S01]  /*4370*/  SEL R8, R8, RZ, P0 ;  /* 0x000000ff08087207 */ /* 0x000fe20000000000 */
[----:B------:R-:W-:-:S03]  /*4380*/  VIADD R11, R11, 0x1 ;  /* 0x000000010b0b7836 */ /* 0x000fc60000000000 */
[----:B------:R-:W2:Y:S01]  /*4390*/  LDS.128 R4, [R4+0x2f0] ;  /* 0x0002f00004047984 */ /* 0x000ea20000000c00 */
[----:B------:R-:W-:Y:S02]  /*43a0*/  PRMT R2, RZ, 0x654, R2 ;  /* 0x00000654ff027816 */ /* 0x000fe40000000002 */
[C---:B------:R-:W-:Y:S01]  /*43b0*/  ISETP.NE.AND P1, PT, R11.reuse, 0x2, PT ;  /* 0x000000020b00780c */ /* 0x040fe20003f25270 */
[----:B------:R-:W-:Y:S01]  /*43c0*/  @!PT LDS RZ, [RZ] ;  /* 0x00000000fffff984 */ /* 0x000fe20000000800 */
[----:B------:R-:W-:Y:S01]  /*43d0*/  @!PT LDS RZ, [RZ] ;  /* 0x00000000fffff984 */ /* 0x000fe20000000800 */
[----:B------:R-:W-:Y:S01]  /*43e0*/  @!PT LDS RZ, [RZ] ;  /* 0x00000000fffff984 */ /* 0x000fe20000000800 */
[----:B------:R-:W-:Y:S01]  /*43f0*/  @!PT LDS RZ, [RZ] ;  /* 0x00000000fffff984 */ /* 0x000fe20000000800 */
[----:B------:R3:W-:Y:S06]  /*4400*/  MEMBAR.ALL.CTA ;  /* 0x0000000000007992 */ /* 0x0007ec0000008000 */
[----:B---3--:R-:W3:Y:S01]  /*4410*/  FENCE.VIEW.ASYNC.S ;  /* 0x00000000000073c6 */ /* 0x008ee20000000000 */
[----:B------:R-:W-:Y:S01]  /*4420*/  SEL R11, R11, RZ, P1 ;  /* 0x000000ff0b0b7207 */ /* 0x000fe20000800000 */
[----:B---3--:R3:W-:Y:S01]  /*4430*/  SYNCS.ARRIVE.TRANS64.RED.A1T0 RZ, [R2+URZ], RZ ;  /* 0x000000ff02ff79a7 */ /* 0x0087e200081004ff */
[----:B--2---:R-:W-:-:S02]  /*4440*/  LOP3.LUT P3, RZ, R6, 0x1, RZ, 0xc0, !PT ;  /* 0x0000000106ff7812 */ /* 0x004fc4000786c0ff */
[----:B------:R-:W-:-:S04]  /*4450*/  SEL R4, RZ, 0x1, P1 ;  /* 0x00000001ff047807 */ /* 0x000fc80000800000 */
[----:B------:R-:W-:Y:S02]  /*4460*/  LOP3.LUT R10, R10, R4, RZ, 0x3c, !PT ;  /* 0x000000040a0a7212 */ /* 0x000fe400078e3cff */
[----:B---3--:R-:W-:-:S04]  /*4470*/  SEL R2, RZ, 0x1, P0 ;  /* 0x00000001ff027807 */ /* 0x008fc80000000000 */
[----:B------:R-:W-:Y:S01]  /*4480*/  LOP3.LUT R9, R9, R2, RZ, 0x3c, !PT ;  /* 0x0000000209097212 */ /* 0x000fe200078e3cff */
[----:B------:R-:W-:Y:S06]  /*4490*/  @P3 BRA `(.L_x_84) ;  /* 0xfffffffc002c3947 */ /* 0x000fec000383ffff */
[----:B------:R-:W-:Y:S01]  /*44a0*/  ULEA UR4, UR5, UR6, 0x3 ;  /* 0x0000000605047291 */ /* 0x000fe2000f8e18ff */
[----:B------:R-:W-:-:S08]  /*44b0*/  SHF.L.U32 R2, R12, 0x1f, RZ ;  /* 0x0000001f0c027819 */ /* 0x000fd000000006ff */
[----:B------:R-:W2:Y:S02]  /*44c0*/  SYNCS.PHASECHK.TRANS64 P0, [UR4+0x270], R2 ;  /* 0x00027002ff0075a7 */ /* 0x000ea40008001004 */
[----:B--2---:R-:W-:Y:S05]  /*44d0*/  @P0 BRA `(.L_x_85) ;  /* 0x0000000000080947 */ /* 0x004fea0003800000 */
[----:B------:R-:W2:Y:S02]  /*44e0*/  SYNCS.PHASECHK.TRANS64.TRYWAIT P0, [UR4+0x270], R2 ;  /* 0x00027002ff0075a7 */ /* 0x000ea40008001104 */
[----:B--2---:R-:W-:Y:S05]  /*44f0*/  @!P0 BRA `(.L_x_86) ;  /* 0x0000004c00848947 */ /* 0x004fea0003800000 */
.L_x_85:
[----:B------:R-:W-:-:S04]  /*4500*/  UIADD3 UR7, UPT, UPT, UR5, 0x1, URZ ;  /* 0x0000000105077890 */ /* 0x000fc8000fffe0ff */
[----:B------:R-:W-:-:S04]  /*4510*/  UISETP.NE.AND UP0, UPT, UR7, 0x2, UPT ;  /* 0x000000020700788c */ /* 0x000fc8000bf05270 */
[----:B------:R-:W-:Y:S02]  /*4520*/  USEL UR8, URZ, 0x1, UP0 ;  /* 0x00000001ff087887 */ /* 0x000fe40008000000 */
[----:B------:R-:W-:-:S04]  /*4530*/  USEL UR7, UR7, URZ, UP0 ;  /* 0x000000ff07077287 */ /* 0x000fc80008000000 */
[----:B------:R-:W-:Y:S01]  /*4540*/  ULEA UR7, UR7, UR6, 0x3 ;  /* 0x0000000607077291 */ /* 0x000fe2000f8e18ff */
[----:B--2---:R-:W-:-:S04]  /*4550*/  LOP3.LUT R2, R12, UR8, RZ, 0x3c, !PT ;  /* 0x000000080c027c12 */ /* 0x004fc8000f8e3cff */
[----:B------:R-:W-:-:S04]  /*4560*/  SHF.L.U32 R0, R2, 0x1f, RZ ;  /* 0x0000001f02007819 */ /* 0x000fc800000006ff */
[----:B------:R-:W2:Y:S02]  /*4570*/  SYNCS.PHASECHK.TRANS64 P0, [UR7+0x270], R0 ;  /* 0x00027000ff0075a7 */ /* 0x000ea40008001007 */
[----:B-12---:R-:W-:Y:S05]  /*4580*/  @P0 EXIT ;  /* 0x000000000000094d */ /* 0x006fea0003800000 */
[----:B------:R-:W-:Y:S02]  /*4590*/  SHF.L.U32 R2, R2, 0x1f, RZ ;  /* 0x0000001f02027819 */ /* 0x000fe400000006ff */
[----:B------:R-:W-:-:S07]  /*45a0*/  MOV R0, UR7 ;  /* 0x0000000700007c02 */ /* 0x000fce0008000f00 */
.L_x_87:
[----:B-1----:R1:W2:Y:S02]  /*45b0*/  SYNCS.PHASECHK.TRANS64.TRYWAIT P0, [R0+URZ+0x270], R2 ;  /* 0x00027002000075a7 */ /* 0x0022a400080011ff */
[----:B--2---:R-:W-:Y:S05]  /*45c0*/  @!P0 NANOSLEEP.SYNCS 0x989680 ;  /* 0x009896800000895d */ /* 0x004fea0003900000 */
[----:B------:R-:W2:Y:S02]  /*45d0*/  @!P0 SYNCS.PHASECHK.TRANS64 P0, [R0+URZ+0x270], R2 ;  /* 0x00027002000085a7 */ /* 0x000ea400080010ff */
[----:B--2---:R-:W-:Y:S05]  /*45e0*/  @P0 EXIT ;  /* 0x000000000000094d */ /* 0x004fea0003800000 */
[----:B------:R-:W-:Y:S05]  /*45f0*/  BRA `(.L_x_87) ;  /* 0xfffffffc00ec7947 */ /* 0x000fea000383ffff */
.L_x_80:
[----:B------:R-:W-:Y:S05]  /*4600*/  BRA.U UP5, `(.L_x_88) ;  /* 0x0000001105a07547 */ /* 0x000fea000b800000 */
[----:B------:R-:W-:Y:S01]  /*4610*/  UMOV UR4, 0x40 ;  /* 0x0000004000047882 */ /* 0x000fe20000000000 */
[----:B------:R-:W-:Y:S01]  /*4620*/  NOP ;  /* 0x0000000000007918 */ /* 0x000fe20000000000 */
[----:B------:R-:W-:Y:S01]  /*4630*/  ULEA UR5, UR55, UR4, 0x18 ;  /* 0x0000000437057291 */ /* 0x000fe2000f8ec0ff */
[----:B------:R-:W-:Y:S02]  /*4640*/  UMOV UR6, 0x400 ;  /* 0x0000040000067882 */ /* 0x000fe40000000000 */
[----:B------:R-:W-:-:S06]  /*4650*/  ULEA UR6, UR55, UR6, 0x18 ;  /* 0x0000000637067291 */ /* 0x000fcc000f8ec0ff */
[----:B------:R-:W2:Y:S02]  /*4660*/  LDS.U8 R0, [UR5+0x1c] ;  /* 0x00001c05ff007984 */ /* 0x000ea40008000000 */
[----:B--2---:R-:W-:-:S13]  /*4670*/  ISETP.NE.AND P0, PT, R0, RZ, PT ;  /* 0x000000ff0000720c */ /* 0x004fda0003f05270 */
[----:B------:R-:W-:Y:S05]  /*4680*/  @P0 BRA `(.L_x_89) ;  /* 0x0000000400080947 */ /* 0x000fea0003800000 */
[----:B------:R-:W-:Y:S02]  /*4690*/  UISETP.NE.U32.AND UP1, UPT, UR33, 0x1, UPT ;  /* 0x000000012100788c */ /* 0x000fe4000bf25070 */
[----:B------:R-:W-:-:S07]  /*46a0*/  UIADD3 UR7, UPT, UPT, UR5, 0x8, URZ ;  /* 0x0000000805077890 */ /* 0x000fce000fffe0ff */
[----:B------:R-:W-:Y:S05]  /*46b0*/  BRA.U !UP1, `(.L_x_90) ;  /* 0x00000001099c7547 */ /* 0x000fea000b800000 */
[----:B------:R-:W-:Y:S01]  /*46c0*/  ELECT P0, URZ, PT ;  /* 0x0000000000ff782f */ /* 0x000fe20003800000 */
[----:B------:R-:W-:-:S12]  /*46d0*/  BSSY B0, `(.L_x_90) ;  /* 0x0000025000007945 */ /* 0x000fd80003800000 */
[----:B------:R-:W-:Y:S05]  /*46e0*/  @!P0 BRA `(.L_x_91) ;  /* 0x00000000008c8947 */ /* 0x000fea0003800000 */
[----:B------:R-:W-:-:S05]  /*46f0*/  UMOV UR4, 0x10 ;  /* 0x0000001000047882 */ /* 0x000fca0000000000 */
[----:B------:R-:W-:Y:S04]  /*4700*/  DEPBAR.LE SB2, 0x36 ;  /* 0x0000ad800000791a */ /* 0x000fe80000000000 */
[----:B------:R-:W2:Y:S02]  /*4710*/  UTCATOMSWS.2CTA.FIND_AND_SET.ALIGN UP0, UR4, UR4 ;  /* 0x00000004000475e3 */ /* 0x000ea40008200800 */
[----:B--2---:R-:W-:Y:S01]  /*4720*/  MOV R10, UR4 ;  /* 0x00000004000a7c02 */ /* 0x004fe20008000f00 */
[----:B------:R-:W-:Y:S06]  /*4730*/  BRA.U UP0, `(.L_x_92) ;  /* 0x0000000100187547 */ /* 0x000fec000b800000 */
.L_x_93:
[----:B------:R-:W-:Y:S05]  /*4740*/  NANOSLEEP 0x64 ;  /* 0x000000640000795d */ /* 0x000fea0003800000 */
[----:B------:R-:W-:-:S05]  /*4750*/  UMOV UR4, 0x10 ;  /* 0x0000001000047882 */ /* 0x000fca0000000000 */
[----:B------:R-:W-:Y:S04]  /*4760*/  DEPBAR.LE SB2, 0x36 ;  /* 0x0000ad800000791a */ /* 0x000fe80000000000 */
[----:B------:R-:W2:Y:S02]  /*4770*/  UTCATOMSWS.2CTA.FIND_AND_SET.ALIGN UP0, UR4, UR4 ;  /* 0x00000004000475e3 */ /* 0x000ea40008200800 */
[----:B--2---:R-:W-:Y:S01]  /*4780*/  MOV R10, UR4 ;  /* 0x00000004000a7c02 */ /* 0x004fe20008000f00 */
[----:B------:R-:W-:Y:S05]  /*4790*/  BRA.U !UP0, `(.L_x_93) ;  /* 0xfffffffd08e87547 */ /* 0x000fea000b83ffff */
.L_x_92:
[----:B------:R-:W2:Y:S01]  /*47a0*/  LDS R6, [UR5+0x10] ;  /* 0x00001005ff067984 */ /* 0x000ea20008000800 */
[----:B------:R-:W-:Y:S01]  /*47b0*/  IMAD.U32 R0, RZ, RZ, UR6 ;  /* 0x00000006ff007e24 */ /* 0x000fe2000f8e00ff */
[----:B------:R-:W-:-:S03]  /*47c0*/  MOV R4, UR34 ;  /* 0x0000002200047c02 */ /* 0x000fc60008000f00 */
[----:B------:R-:W-:Y:S01]  /*47d0*/  VIADD R0, R0, 0x310 ;  /* 0x0000031000007836 */ /* 0x000fe20000000000 */
[----:B--2---:R-:W-:-:S04]  /*47e0*/  SHF.L.U32 R6, R6, 0x1f, RZ ;  /* 0x0000001f06067819 */ /* 0x004fc800000006ff */
[----:B------:R-:W2:Y:S02]  /*47f0*/  SYNCS.PHASECHK.TRANS64.TRYWAIT P0, [UR5+0x8], R6 ;  /* 0x00000806ff0075a7 */ /* 0x000ea40008001105 */
[----:B--2---:R-:W-:Y:S05]  /*4800*/  @P0 BRA `(.L_x_94) ;  /* 0x0000000000080947 */ /* 0x004fea0003800000 */
[----:B------:R-:W2:Y:S02]  /*4810*/  SYNCS.PHASECHK.TRANS64.TRYWAIT P0, [UR5+0x8], R6 ;  /* 0x00000806ff0075a7 */ /* 0x000ea40008001105 */
[----:B--2---:R-:W-:Y:S05]  /*4820*/  @!P0 BRA `(.L_x_95) ;  /* 0x0000004800d08947 */ /* 0x004fea0003800000 */
.L_x_94:
[----:B------:R-:W-:Y:S01]  /*4830*/  PRMT R4, R4, 0x654, R0 ;  /* 0x0000065404047816 */ /* 0x000fe20000000000 */
[----:B------:R-:W-:Y:S01]  /*4840*/  HFMA2 R0, -RZ, RZ, 0, 5.9604644775390625e-08 ;  /* 0x00000001ff007431 */ /* 0x000fe200000001ff */
[----:B------:R-:W-:Y:S01]  /*4850*/  UPRMT UR4, UR34, 0x654, UR7 ;  /* 0x0000065422047896 */ /* 0x000fe20008000007 */
[----:B------:R-:W-:Y:S02]  /*4860*/  IMAD.MOV.U32 R8, RZ, RZ, 0xffff ;  /* 0x0000ffffff087424 */ /* 0x000fe400078e00ff */
[----:B--2---:R-:W-:Y:S02]  /*4870*/  IMAD.MOV.U32 R6, RZ, RZ, 0x4 ;  /* 0x00000004ff067424 */ /* 0x004fe400078e00ff */
[----:B------:R-:W-:Y:S01]  /*4880*/  IMAD.SHL.U32 R9, R10, 0x20, RZ ;  /* 0x000000200a097824 */ /* 0x000fe200078e00ff */
[----:B------:R-:W-:Y:S02]  /*4890*/  MOV R5, UR4 ;  /* 0x0000000400057c02 */ /* 0x000fe40008000f00 */
[-C--:B------:R-:W-:Y:S01]  /*48a0*/  SHF.L.U32 R8, R8, R10.reuse, RZ ;  /* 0x0000000a08087219 */ /* 0x080fe200000006ff */
[----:B------:R2:W-:Y:S01]  /*48b0*/  SYNCS.ARRIVE.TRANS64.RED RZ, [UR4], R6 ;  /* 0x00000006ffff79a7 */ /* 0x0005e20008000404 */
[----:B------:R-:W-:Y:S01]  /*48c0*/  SHF.L.U32 R7, R0, R10, RZ ;  /* 0x0000000a00077219 */ /* 0x000fe200000006ff */
[----:B------:R2:W-:Y:S04]  /*48d0*/  STS [UR6+0x310], R9 ;  /* 0x00031009ff007988 */ /* 0x0005e80008000806 */
[----:B------:R2:W-:Y:S04]  /*48e0*/  STAS [R4.64], R10 ;  /* 0x0000000a04007dbd */ /* 0x0005e8000c0008ff */
[----:B------:R2:W-:Y:S04]  /*48f0*/  ATOMS.OR RZ, [UR5+0x14], R8 ;  /* 0x00001408ffff798c */ /* 0x0005e8000b000005 */
[----:B------:R2:W-:Y:S04]  /*4900*/  ATOMS.OR RZ, [UR5+0x18], R7 ;  /* 0x00001807ffff798c */ /* 0x0005e8000b000005 */
[----:B------:R2:W-:Y:S02]  /*4910*/  ATOMS.XOR RZ, [UR5+0x10], R0 ;  /* 0x00001000ffff798c */ /* 0x0005e4000b800005 */
.L_x_91:
[----:B-1----:R-:W-:Y:S05]  /*4920*/  BSYNC B0 ;  /* 0x0000000000007941 */ /* 0x002fea0003800000 */
.L_x_90:
[----:B------:R-:W-:Y:S05]  /*4930*/  BRA.U UP1, `(.L_x_96) ;  /* 0x00000001016c7547 */ /* 0x000fea000b800000 */
[----:B------:R-:W-:-:S03]  /*4940*/  UMOV UR4, 0xffffffff ;  /* 0xffffffff00047882 */ /* 0x000fc60000000000 */
[----:B------:R-:W-:Y:S05]  /*4950*/  BRA.DIV UR4, `(.L_x_97) ;  /* 0x0000004a049c7947 */ /* 0x000fea000b800000 */
[----:B------:R-:W-:-:S13]  /*4960*/  ELECT P0, URZ, PT ;  /* 0x0000000000ff782f */ /* 0x000fda0003800000 */
.L_x_227:
[----:B------:R-:W-:Y:S05]  /*4970*/  @!P0 BRA `(.L_x_96) ;  /* 0x00000000005c8947 */ /* 0x000fea0003800000 */
[----:B--2---:R-:W2:Y:S02]  /*4980*/  LDS R4, [UR5+0x10] ;  /* 0x00001005ff047984 */ /* 0x004ea40008000800 */
[----:B--2---:R-:W-:-:S04]  /*4990*/  SHF.L.U32 R4, R4, 0x1f, RZ ;  /* 0x0000001f04047819 */ /* 0x004fc800000006ff */
[----:B------:R-:W2:Y:S02]  /*49a0*/  SYNCS.PHASECHK.TRANS64.TRYWAIT P0, [UR5+0x8], R4 ;  /* 0x00000804ff0075a7 */ /* 0x000ea40008001105 */
[----:B--2---:R-:W-:Y:S05]  /*49b0*/  @P0 BRA `(.L_x_98) ;  /* 0x0000000000080947 */ /* 0x004fea0003800000 */
[----:B------:R-:W2:Y:S02]  /*49c0*/  SYNCS.PHASECHK.TRANS64.TRYWAIT P0, [UR5+0x8], R4 ;  /* 0x00000804ff0075a7 */ /* 0x000ea40008001105 */
[----:B--2---:R-:W-:Y:S05]  /*49d0*/  @!P0 BRA `(.L_x_99) ;  /* 0x0000004800a08947 */ /* 0x004fea0003800000 */
.L_x_98:
[----:B------:R-:W3:Y:S01]  /*49e0*/  LDS R6, [UR6+0x310] ;  /* 0x00031006ff067984 */ /* 0x000ee20008000800 */
[----:B--2---:R-:W-:Y:S02]  /*49f0*/  HFMA2 R0, -RZ, RZ, 0, 5.9604644775390625e-08 ;  /* 0x00000001ff007431 */ /* 0x004fe400000001ff */
[----:B------:R-:W-:Y:S01]  /*4a00*/  IMAD.MOV.U32 R4, RZ, RZ, 0xffff ;  /* 0x0000ffffff047424 */ /* 0x000fe200078e00ff */
[----:B------:R-:W-:Y:S01]  /*4a10*/  UPRMT UR4, UR34, 0x654, UR7 ;  /* 0x0000065422047896 */ /* 0x000fe20008000007 */
[----:B---3--:R-:W-:-:S03]  /*4a20*/  IMAD.SHL.U32 R5, R6, 0x20, RZ ;  /* 0x0000002006057824 */ /* 0x008fc600078e00ff */
[-C--:B------:R-:W-:Y:S02]  /*4a30*/  SHF.L.U32 R4, R4, R6.reuse, RZ ;  /* 0x0000000604047219 */ /* 0x080fe400000006ff */
[----:B------:R-:W-:Y:S01]  /*4a40*/  SHF.L.U32 R6, R0, R6, RZ ;  /* 0x0000000600067219 */ /* 0x000fe200000006ff */
[----:B------:R3:W-:Y:S04]  /*4a50*/  STS [UR6+0x310], R5 ;  /* 0x00031005ff007988 */ /* 0x0007e80008000806 */
[----:B------:R3:W-:Y:S04]  /*4a60*/  ATOMS.OR RZ, [UR5+0x14], R4 ;  /* 0x00001404ffff798c */ /* 0x0007e8000b000005 */
[----:B------:R3:W-:Y:S01]  /*4a70*/  ATOMS.OR RZ, [UR5+0x18], R6 ;  /* 0x00001806ffff798c */ /* 0x0007e2000b000005 */
[----:B------:R-:W-:Y:S03]  /*4a80*/  SYNCS.ARRIVE.TRANS64.RED.A1T0 RZ, [UR4], RZ ;  /* 0x000000ffffff79a7 */ /* 0x000fe60008100404 */
[----:B------:R3:W-:Y:S01]  /*4a90*/  ATOMS.XOR RZ, [UR5+0x10], R0 ;  /* 0x00001000ffff798c */ /* 0x0007e2000b800005 */
[----:B------:R-:W-:Y:S05]  /*4aa0*/  BRA `(.L_x_96) ;  /* 0x0000000000107947 */ /* 0x000fea0003800000 */
.L_x_89:
[----:B------:R-:W-:Y:S02]  /*4ab0*/  MOV R0, 0xffffffff ;  /* 0xffffffff00007802 */ /* 0x000fe40000000f00 */
[----:B------:R-:W-:-:S03]  /*4ac0*/  MOV R4, 0x4af0 ;  /* 0x00004af000047802 */ /* 0x000fc60000000f00 */
[----:B------:R2:W-:Y:S04]  /*4ad0*/  STS [UR6+0x310], R0 ;  /* 0x00031000ff007988 */ /* 0x0005e80008000806 */
[----:B-12--5:R-:W-:Y:S05]  /*4ae0*/  CALL.REL.NOINC `($__internal_1_$__cuda_sm10x_tcgen05_guardrail_trap_phase_invalid_during_alloc) ;  /* 0x0000004c00a87944 */ /* 0x026fea0003c00000 */
.L_x_96:
[----:B------:R-:W-:Y:S05]  /*4af0*/  WARPSYNC.ALL ;  /* 0x0000000000007948 */ /* 0x000fea0003800000 */
[----:B------:R-:W4:Y:S01]  /*4b00*/  S2UR UR4, SR_CgaCtaId ;  /* 0x00000000000479c3 */ /* 0x000f220000008800 */
[----:B------:R-:W-:Y:S01]  /*4b10*/  UMOV UR17, 0x400 ;  /* 0x0000040000117882 */ /* 0x000fe20000000000 */
[----:B------:R-:W-:-:S06]  /*4b20*/  NOP ;  /* 0x0000000000007918 */ /* 0x000fcc0000000000 */
[----:B------:R-:W-:Y:S06]  /*4b30*/  BAR.ARV 0x6, 0xa0 ;  /* 0x0182800000007b1d */ /* 0x000fec0000002000 */
[----:B------:R-:W1:Y:S01]  /*4b40*/  LDCU UR6, c[0x0][0x38c] ;  /* 0x00007180ff0677ac */ /* 0x000e620008000800 */
[----:B------:R-:W-:Y:S01]  /*4b50*/  LOP3.LUT R3, R3, 0xffff, RZ, 0xc0, !PT ;  /* 0x0000ffff03037812 */ /* 0x000fe200078ec0ff */
[----:B--2---:R-:W-:Y:S01]  /*4b60*/  IMAD.MOV.U32 R9, RZ, RZ, 0x1 ;  /* 0x00000001ff097424 */ /* 0x004fe200078e00ff */
[----:B------:R-:W-:Y:S01]  /*4b70*/  LOP3.LUT R2, R2, 0xffff, RZ, 0xc0, !PT ;  /* 0x0000ffff02027812 */ /* 0x000fe200078ec0ff */
[----:B------:R-:W-:Y:S01]  /*4b80*/  IMAD.MOV.U32 R8, RZ, RZ, RZ ;  /* 0x000000ffff087224 */ /* 0x000fe200078e00ff */
[----:B------:R-:W-:Y:S01]  /*4b90*/  R2UR UR20, R3 ;  /* 0x00000000031472ca */ /* 0x000fe200000e0000 */
[----:B------:R-:W-:Y:S01]  /*4ba0*/  UMOV UR24, URZ ;  /* 0x000000ff00187c82 */ /* 0x000fe20008000000 */
[----:B------:R-:W-:-:S02]  /*4bb0*/  R2UR UR30, R2 ;  /* 0x00000000021e72ca */ /* 0x000fc400000e0000 */
[----:B------:R-:W-:Y:S01]  /*4bc0*/  CS2R R2, SRZ ;  /* 0x0000000000027805 */ /* 0x000fe2000001ff00 */
[----:B------:R-:W-:Y:S01]  /*4bd0*/  UMOV UR15, URZ ;  /* 0x000000ff000f7c82 */ /* 0x000fe20008000000 */
[----:B----4-:R-:W-:Y:S01]  /*4be0*/  ULEA UR17, UR4, UR17, 0x18 ;  /* 0x0000001104117291 */ /* 0x010fe2000f8ec0ff */
[----:B------:R-:W-:Y:S01]  /*4bf0*/  UMOV UR14, URZ ;  /* 0x000000ff000e7c82 */ /* 0x000fe20008000000 */
[----:B------:R-:W-:Y:S02]  /*4c00*/  UISETP.NE.AND UP3, UPT, UR33, URZ, UPT ;  /* 0x000000ff2100728c */ /* 0x000fe4000bf65270 */
[----:B------:R-:W-:Y:S02]  /*4c10*/  UIADD3 UR5, UPT, UPT, UR17, 0x2600, URZ ;  /* 0x0000260011057890 */ /* 0x000fe4000fffe0ff */
[----:B------:R-:W-:-:S03]  /*4c20*/  UIADD3 UR4, UPT, UPT, UR17, 0x26600, URZ ;  /* 0x0002660011047890 */ /* 0x000fc6000fffe0ff */
[----:B---3--:R-:W2:Y:S01]  /*4c30*/  LDS R0, [UR17+0x310] ;  /* 0x00031011ff007984 */ /* 0x008ea20008000800 */
[----:B-1----:R-:W-:Y:S02]  /*4c40*/  UIADD3 UR6, UPT, UPT, UR6, 0x3f, URZ ;  /* 0x0000003f06067890 */ /* 0x002fe4000fffe0ff */
[----:B------:R-:W-:Y:S02]  /*4c50*/  USHF.R.U32.HI UR5, URZ, 0x4, UR5 ;  /* 0x00000004ff057899 */ /* 0x000fe40008011605 */
[----:B------:R-:W-:Y:S02]  /*4c60*/  USHF.R.S32.HI UR25, URZ, 0x1f, UR6 ;  /* 0x0000001fff197899 */ /* 0x000fe40008011406 */
[----:B------:R-:W-:Y:S02]  /*4c70*/  USHF.R.U32.HI UR4, URZ, 0x4, UR4 ;  /* 0x00000004ff047899 */ /* 0x000fe40008011604 */
[----:B------:R-:W-:Y:S02]  /*4c80*/  ULEA.HI UR25, UR25, UR6, URZ, 0x6 ;  /* 0x0000000619197291 */ /* 0x000fe4000f8f30ff */
[----:B------:R-:W-:-:S02]  /*4c90*/  ULOP3.LUT UR5, UR5, 0x3fff, URZ, 0xc0, !UPT ;  /* 0x00003fff05057892 */ /* 0x000fc4000f8ec0ff */
[----:B------:R-:W-:Y:S02]  /*4ca0*/  USHF.R.S32.HI UR25, URZ, 0x6, UR25 ;  /* 0x00000006ff197899 */ /* 0x000fe40008011419 */
[----:B------:R-:W-:Y:S02]  /*4cb0*/  ULOP3.LUT UR22, UR4, 0x3fff, URZ, 0xc0, !UPT ;  /* 0x00003fff04167892 */ /* 0x000fe4000f8ec0ff */
[----:B------:R-:W-:Y:S02]  /*4cc0*/  UISETP.LT.AND UP0, UPT, UR25, 0x1, UPT ;  /* 0x000000011900788c */ /* 0x000fe4000bf01270 */
[----:B------:R-:W-:Y:S02]  /*4cd0*/  ULOP3.LUT UR21, UR5, 0x10000, URZ, 0xfc, !UPT ;  /* 0x0001000005157892 */ /* 0x000fe4000f8efcff */
[----:B------:R-:W-:Y:S02]  /*4ce0*/  ULOP3.LUT UR22, UR22, 0x10000, URZ, 0xfc, !UPT ;  /* 0x0001000016167892 */ /* 0x000fe4000f8efcff */
[----:B------:R-:W-:Y:S01]  /*4cf0*/  USEL UR31, UR25, 0x1, !UP0 ;  /* 0x00000001191f7887 */ /* 0x000fe2000c000000 */
[----:B------:R-:W-:Y:S01]  /*4d00*/  UMOV UR28, 0x0 ;  /* 0x00000000001c7882 */ /* 0x000fe20000000000 */
[----:B------:R-:W-:Y:S01]  /*4d10*/  UMOV UR29, 0x81004a0 ;  /* 0x081004a0001d7882 */ /* 0x000fe20000000000 */
[----:B------:R-:W-:Y:S01]  /*4d20*/  UMOV UR26, 0x0 ;  /* 0x00000000001a7882 */ /* 0x000fe20000000000 */
[----:B------:R-:W-:Y:S01]  /*4d30*/  UMOV UR27, 0x81004a0 ;  /* 0x081004a0001b7882 */ /* 0x000fe20000000000 */
[----:B--2---:R-:W-:-:S15]  /*4d40*/  R2UR UR32, R0 ;  /* 0x00000000002072ca */ /* 0x004fde00000e0000 */
.L_x_107:
[C---:B------:R-:W-:Y:S02]  /*4d50*/  LEA R0, R8.reuse, UR17, 0x3 ;  /* 0x0000001108007c11 */ /* 0x040fe4000f8e18ff */
[----:B------:R-:W-:Y:S02]  /*4d60*/  SHF.L.U32 R4, R3, 0x1f, RZ ;  /* 0x0000001f03047819 */ /* 0x000fe400000006ff */
[----:B------:R-:W-:Y:S02]  /*4d70*/  LEA R5, R8, UR17, 0x4 ;  /* 0x0000001108057c11 */ /* 0x000fe4000f8e20ff */
[----:B------:R-:W1:Y:S02]  /*4d80*/  SYNCS.PHASECHK.TRANS64.TRYWAIT P0, [R0+URZ+0x260], R4 ;  /* 0x00026004000075a7 */ /* 0x000e6400080011ff */
[----:B-1-3--:R-:W-:Y:S05]  /*4d90*/  @!P0 BRA `(.L_x_100) ;  /* 0x0000004400c88947 */ /* 0x00afea0003800000 */
.L_x_228:
[----:B-1----:R-:W1:Y:S01]  /*4da0*/  LDS.128 R4, [R5+0x2f0] ;  /* 0x0002f00005047984 */ /* 0x002e620000000c00 */
[----:B------:R-:W-:Y:S02]  /*4db0*/  VIADD R0, R0, 0x270 ;  /* 0x0000027000007836 */ /* 0x000fe40000000000 */
[----:B------:R-:W-:Y:S01]  /*4dc0*/  VIADD R8, R8, 0x1 ;  /* 0x0000000108087836 */ /* 0x000fe20000000000 */
[----:B------:R-:W-:Y:S01]  /*4dd0*/  @!PT LDS RZ, [RZ] ;  /* 0x00000000fffff984 */ /* 0x000fe20000000800 */
[----:B------:R-:W-:Y:S01]  /*4de0*/  @!PT LDS RZ, [RZ] ;  /* 0x00000000fffff984 */ /* 0x000fe20000000800 */
[----:B------:R-:W-:Y:S01]  /*4df0*/  @!PT LDS RZ, [RZ] ;  /* 0x00000000fffff984 */ /* 0x000fe20000000800 */
[----:B------:R-:W-:Y:S01]  /*4e00*/  @!PT LDS RZ, [RZ] ;  /* 0x00000000fffff984 */ /* 0x000fe20000000800 */
[----:B------:R2:W-:Y:S06]  /*4e10*/  MEMBAR.ALL.CTA ;  /* 0x0000000000007992 */ /* 0x0005ec0000008000 */
[----:B--2---:R-:W2:Y:S01]  /*4e20*/  FENCE.VIEW.ASYNC.S ;  /* 0x00000000000073c6 */ /* 0x004ea20000000000 */
[----:B------:R-:W-:-:S04]  /*4e30*/  PRMT R0, RZ, 0x654, R0 ;  /* 0x00000654ff007816 */ /* 0x000fc80000000000 */
[----:B--2---:R2:W-:Y:S01]  /*4e40*/  SYNCS.ARRIVE.TRANS64.RED.A1T0 RZ, [R0+URZ], RZ ;  /* 0x000000ff00ff79a7 */ /* 0x0045e200081004ff */
[----:B-1----:R-:W-:Y:S01]  /*4e50*/  LOP3.LUT P1, RZ, R6, 0x1, RZ, 0xc0, !PT ;  /* 0x0000000106ff7812 */ /* 0x002fe2000782c0ff */
[----:B--2---:R-:W-:-:S12]  /*4e60*/  BRA.U UP3, `(.L_x_101) ;  /* 0x0000000103e07547 */ /* 0x004fd8000b800000 */
[----:B------:R-:W1:Y:S01]  /*4e70*/  LDCU UR4, c[0x0][0x38c] ;  /* 0x00007180ff0477ac */ /* 0x000e620008000800 */
[----:B------:R-:W-:Y:S02]  /*4e80*/  PLOP3.LUT P2, PT, PT, PT, PT, 0x80, 0x8 ;  /* 0x000000000008781c */ /* 0x000fe40003f4f070 */
[----:B------:R-:W-:Y:S01]  /*4e90*/  SHF.L.U32 R4, R9, 0x1f, RZ ;  /* 0x0000001f09047819 */ /* 0x000fe200000006ff */
[----:B------:R-:W-:Y:S02]  /*4ea0*/  ULEA UR23, UR24, UR17, 0x3 ;  /* 0x0000001118177291 */ /* 0x000fe4000f8e18ff */
[----:B------:R-:W-:Y:S02]  /*4eb0*/  ULEA UR18, UR24, UR32, 0x5 ;  /* 0x0000002018127291 */ /* 0x000fe4000f8e28ff */
[----:B-1----:R-:W-:-:S06]  /*4ec0*/  UISETP.GE.AND UP0, UPT, UR4, 0x1, UPT ;  /* 0x000000010400788c */ /* 0x002fcc000bf06270 */
[----:B------:R-:W-:-:S05]  /*4ed0*/  PLOP3.LUT P0, PT, PT, PT, UP0, 0x80, 0x8 ;  /* 0x000000000008781c */ /* 0x000fca0003f0f008 */
[----:B------:R-:W-:-:S08]  /*4ee0*/  @UP0 ULEA UR4, UR15, UR17, 0x3 ;  /* 0x000000110f040291 */ /* 0x000fd0000f8e18ff */
[----:B------:R-:W-:-:S04]  /*4ef0*/  @P0 SHF.L.U32 R0, R2, 0x1f, RZ ;  /* 0x0000001f02000819 */ /* 0x000fc800000006ff */
[----:B------:R1:W2:Y:S01]  /*4f00*/  @P0 SYNCS.PHASECHK.TRANS64.TRYWAIT P2, [UR4], R0 ;  /* 0x00000000ff0005a7 */ /* 0x0002a20008041104 */
[----:B------:R-:W3:Y:S02]  /*4f10*/  SYNCS.PHASECHK.TRANS64.TRYWAIT P0, [UR23+0x2a0], R4 ;  /* 0x0002a004ff0075a7 */ /* 0x000ee40008001117 */
[----:B-123--:R-:W-:Y:S05]  /*4f20*/  @!P0 BRA `(.L_x_102) ;  /* 0x0000004400788947 */ /* 0x00efea0003800000 */
.L_x_230:
[----:B------:R-:W-:Y:S01]  /*4f30*/  UMOV UR19, UR14 ;  /* 0x0000000e00137c82 */ /* 0x000fe20008000000 */
[----:B------:R-:W-:Y:S05]  /*4f40*/  BRA.U !UP0, `(.L_x_103) ;  /* 0x0000000108987547 */ /* 0x000fea000b800000 */
[----:B------:R-:W-:Y:S02]  /*4f50*/  UIADD3 UR19, UPT, UPT, UR31, UR14, URZ ;  /* 0x0000000e1f137290 */ /* 0x000fe4000fffe0ff */
[----:B------:R-:W-:Y:S01]  /*4f60*/  UPLOP3.LUT UP2, UPT, UPT, UPT, UPT, 0x40, 0x4 ;  /* 0x000000000004789c */ /* 0x000fe20003f4e870 */
[----:B------:R-:W-:Y:S01]  /*4f70*/  UMOV UR16, UR25 ;  /* 0x0000001900107c82 */ /* 0x000fe20008000000 */
[----:B------:R-:W-:-:S09]  /*4f80*/  UMOV UR6, UR15 ;  /* 0x0000000f00067c82 */ /* 0x000fd20008000000 */
.L_x_106:
[----:B--2---:R-:W-:Y:S01]  /*4f90*/  ULEA UR5, UR6, UR17, 0x3 ;  /* 0x0000001106057291 */ /* 0x004fe2000f8e18ff */
[----:B---3--:R-:W-:Y:S11]  /*4fa0*/  @P2 BRA `(.L_x_104) ;  /* 0x00000000000c2947 */ /* 0x008ff60003800000 */
[----:B-1----:R-:W-:Y:S04]  /*4fb0*/  SHF.L.U32 R4, R2, 0x1f, RZ ;  /* 0x0000001f02047819 */ /* 0x002fe800000006ff */
[----:B------:R-:W1:Y:S02]  /*4fc0*/  SYNCS.PHASECHK.TRANS64.TRYWAIT P0, [UR5], R4 ;  /* 0x00000004ff0075a7 */ /* 0x000e640008001105 */
[----:B-1----:R-:W-:Y:S05]  /*4fd0*/  @!P0 BRA `(.L_x_105) ;  /* 0x0000004400648947 */ /* 0x002fea0003800000 */
.L_x_104:
[----:B------:R-:W-:Y:S01]  /*4fe0*/  UISETP.NE.AND UP0, UPT, UR16, 0x1, UPT ;  /* 0x000000011000788c */ /* 0x000fe2000bf05270 */
[----:B------:R-:W-:Y:S01]  /*4ff0*/  PLOP3.LUT P2, PT, PT, PT, PT, 0x80, 0x8 ;  /* 0x000000000008781c */ /* 0x000fe20003f4f070 */
[----:B------:R-:W-:Y:S02]  /*5000*/  UIADD3 UR4, UPT, UPT, UR6, 0x1, URZ ;  /* 0x0000000106047890 */ /* 0x000fe4000fffe0ff */
[----:B------:R-:W-:Y:S02]  /*5010*/  ULEA UR12, UR6, UR22, 0x7 ;  /* 0x00000016060c7291 */ /* 0x000fe4000f8e38ff */
[----:B------:R-:W-:Y:S01]  /*5020*/  UISETP.NE.AND UP1, UPT, UR4, 0x24, UPT ;  /* 0x000000240400788c */ /* 0x000fe2000bf25270 */
[----:B------:R-:W-:Y:S01]  /*5030*/  PLOP3.LUT P0, PT, PT, PT, UP0, 0x80, 0x8 ;  /* 0x000000000008781c */ /* 0x000fe20003f0f008 */
[----:B------:R-:W-:Y:S02]  /*5040*/  UIADD3 UR10, UPT, UPT, UR12, 0x2, URZ ;  /* 0x000000020c0a7890 */ /* 0x000fe4000fffe0ff */
[----:B------:R-:W-:Y:S02]  /*5050*/  USEL UR7, URZ, 0x1, UP1 ;  /* 0x00000001ff077887 */ /* 0x000fe40008800000 */
[----:B------:R-:W-:Y:S02]  /*5060*/  USEL UR15, UR4, URZ, UP1 ;  /* 0x000000ff040f7287 */ /* 0x000fe40008800000 */
[----:B------:R-:W-:Y:S02]  /*5070*/  UIADD3 UR14, UPT, UPT, UR14, 0x1, URZ ;  /* 0x000000010e0e7890 */ /* 0x000fe4000fffe0ff */
[----:B------:R-:W-:Y:S01]  /*5080*/  @UP0 ULEA UR4, UR15, UR17, 0x3 ;  /* 0x000000110f040291 */ /* 0x000fe2000f8e18ff */
[----:B------:R-:W-:Y:S01]  /*5090*/  LOP3.LUT R2, R2, UR7, RZ, 0x3c, !PT ;  /* 0x0000000702027c12 */ /* 0x000fe2000f8e3cff */
[----:B------:R-:W-:Y:S01]  /*50a0*/  UIADD3 UR7, UPT, UPT, UR5, 0x120, URZ ;  /* 0x0000012005077890 */ /* 0x000fe2000fffe0ff */
[----:B------:R-:W-:Y:S02]  /*50b0*/  UMOV UR13, 0x80004020 ;  /* 0x80004020000d7882 */ /* 0x000fe40000000000 */
[----:B-1----:R-:W-:Y:S01]  /*50c0*/  @P0 SHF.L.U32 R0, R2, 0x1f, RZ ;  /* 0x0000001f02000819 */ /* 0x002fe200000006ff */
[----:B------:R-:W-:Y:S01]  /*50d0*/  UMOV UR5, 0x80004020 ;  /* 0x8000402000057882 */ /* 0x000fe20000000000 */
[----:B------:R-:W-:Y:S01]  /*50e0*/  UMOV UR11, 0x80004020 ;  /* 0x80004020000b7882 */ /* 0x000fe20000000000 */
[----:B------:R-:W-:Y:S01]  /*50f0*/  UMOV UR9, 0x80004020 ;  /* 0x8000402000097882 */ /* 0x000fe20000000000 */
[----:B------:R2:W3:Y:S01]  /*5100*/  @P0 SYNCS.PHASECHK.TRANS64.TRYWAIT P2, [UR4], R0 ;  /* 0x00000000ff0005a7 */ /* 0x0004e20008041104 */
[----:B------:R-:W-:Y:S02]  /*5110*/  ULEA UR4, UR6, UR21, 0x8 ;  /* 0x0000001506047291 */ /* 0x000fe4000f8e40ff */
[----:B------:R-:W-:Y:S02]  /*5120*/  UISETP.NE.AND UP0, UPT, UR14, UR19, UPT ;  /* 0x000000130e00728c */ /* 0x000fe4000bf05270 */
[----:B------:R-:W-:Y:S02]  /*5130*/  UIADD3 UR8, UPT, UPT, UR4, 0x2, URZ ;  /* 0x0000000204087890 */ /* 0x000fe4000fffe0ff */
[----:B------:R-:W-:Y:S01]  /*5140*/  UIADD3 UR16, UPT, UPT, UR16, -0x1, URZ ;  /* 0xffffffff10107890 */ /* 0x000fe2000fffe0ff */
[----:B------:R-:W-:Y:S02]  /*5150*/  UMOV UR6, UR15 ;  /* 0x0000000f00067c82 */ /* 0x000fe40008000000 */
[----:B------:R2:W-:Y:S01]  /*5160*/  UTCIMMA.2CTA gdesc[UR4], gdesc[UR12], tmem[UR18], tmem[UR28], idesc[UR29], UP2 ;  /* 0x00ff1c0c040075ea */ /* 0x0005e20009200112 */
[----:B------:R-:W-:Y:S03]  /*5170*/  UPLOP3.LUT UP2, UPT, UPT, UPT, UPT, 0x80, 0x8 ;  /* 0x000000000008789c */ /* 0x000fe60003f4f070 */
[----:B------:R2:W-:Y:S01]  /*5180*/  UTCIMMA.2CTA gdesc[UR8], gdesc[UR10], tmem[UR18], tmem[UR26], idesc[UR27], UPT ;  /* 0x00ff1a0a080075ea */ /* 0x0005e2000ba00112 */
[----:B------:R2:W-:Y:S01]  /*5190*/  UTCBAR.2CTA.MULTICAST [UR7], URZ, UR20 ;  /* 0x000000ff070073e9 */ /* 0x0005e20008200814 */
[----:B------:R-:W-:Y:S06]  /*51a0*/  BRA.U UP0, `(.L_x_106) ;  /* 0xfffffffd00787547 */ /* 0x000fec000b83ffff */
.L_x_103:
[----:B--2---:R-:W-:Y:S01]  /*51b0*/  UIADD3 UR4, UPT, UPT, UR23, 0x280, URZ ;  /* 0x0000028017047890 */ /* 0x004fe2000fffe0ff */
[----:B------:R-:W-:-:S08]  /*51c0*/  UMOV UR14, UR19 ;  /* 0x00000013000e7c82 */ /* 0x000fd00008000000 */
[----:B------:R2:W-:Y:S01]  /*51d0*/  UTCBAR.2CTA.MULTICAST [UR4], URZ, UR30 ;  /* 0x000000ff040073e9 */ /* 0x0005e2000820081e */
[----:B------:R-:W-:Y:S02]  /*51e0*/  NOP ;  /* 0x0000000000007918 */ /* 0x000fe40000000000 */
.L_x_101:
[----:B--2---:R-:W-:Y:S01]  /*51f0*/  UIADD3 UR4, UPT, UPT, UR24, 0x1, URZ ;  /* 0x0000000118047890 */ /* 0x004fe2000fffe0ff */
[----:B------:R-:W-:-:S03]  /*5200*/  ISETP.NE.AND P0, PT, R8, 0x2, PT ;  /* 0x000000020800780c */ /* 0x000fc60003f05270 */
[----:B------:R-:W-:Y:S01]  /*5210*/  UISETP.NE.AND UP0, UPT, UR4, 0x4, UPT ;  /* 0x000000040400788c */ /* 0x000fe2000bf05270 */
[----:B-1----:R-:W-:Y:S02]  /*5220*/  SEL R0, RZ, 0x1, P0 ;  /* 0x00000001ff007807 */ /* 0x002fe40000000000 */
[----:B------:R-:W-:Y:S01]  /*5230*/  SEL R8, R8, RZ, P0 ;  /* 0x000000ff08087207 */ /* 0x000fe20000000000 */
[----:B------:R-:W-:Y:S01]  /*5240*/  USEL UR5, URZ, 0x1, UP0 ;  /* 0x00000001ff057887 */ /* 0x000fe20008000000 */
[----:B------:R-:W-:Y:S01]  /*5250*/  LOP3.LUT R3, R3, R0, RZ, 0x3c, !PT ;  /* 0x0000000003037212 */ /* 0x000fe200078e3cff */
[----:B------:R-:W-:-:S04]  /*5260*/  USEL UR24, UR4, URZ, UP0 ;  /* 0x000000ff04187287 */ /* 0x000fc80008000000 */
[----:B------:R-:W-:Y:S01]  /*5270*/  LOP3.LUT R9, R9, UR5, RZ, 0x3c, !PT ;  /* 0x0000000509097c12 */ /* 0x000fe2000f8e3cff */
[----:B------:R-:W-:Y:S07]  /*5280*/  @P1 BRA `(.L_x_107) ;  /* 0xfffffff800b01947 */ /* 0x000fee000383ffff */
[----:B------:R-:W1:Y:S01]  /*5290*/  S2UR UR8, SR_CgaCtaId ;  /* 0x00000000000879c3 */ /* 0x000e620000008800 */
[----:B------:R-:W-:Y:S01]  /*52a0*/  ELECT P0, URZ, PT ;  /* 0x0000000000ff782f */ /* 0x000fe20003800000 */
[----:B------:R-:W-:Y:S01]  /*52b0*/  HFMA2 R0, -RZ, RZ, 0, 5.9604644775390625e-08 ;  /* 0x00000001ff007431 */ /* 0x000fe200000001ff */
[----:B------:R-:W-:-:S05]  /*52c0*/  UMOV UR4, 0x40 ;  /* 0x0000004000047882 */ /* 0x000fca0000000000 */
[----:B------:R-:W-:Y:S01]  /*52d0*/  UVIRTCOUNT.DEALLOC.SMPOOL 0x80 ;  /* 0x000000800000784c */ /* 0x000fe20000000000 */
[----:B------:R-:W-:Y:S02]  /*52e0*/  UISETP.NE.AND UP1, UPT, UR33, URZ, UPT ;  /* 0x000000ff2100728c */ /* 0x000fe4000bf25270 */
[----:B-1----:R-:W-:-:S09]  /*52f0*/  ULEA UR8, UR8, UR4, 0x18 ;  /* 0x0000000408087291 */ /* 0x002fd2000f8ec0ff */
[----:B------:R1:W-:Y:S01]  /*5300*/  @P0 STS.U8 [UR8+0x1c], R0 ;  /* 0x00001c00ff000988 */ /* 0x0003e20008000008 */
[----:B------:R-:W-:Y:S05]  /*5310*/  BRA.U UP1, `(.L_x_108) ;  /* 0x0000000101a07547 */ /* 0x000fea000b800000 */
[----:B------:R-:W-:Y:S01]  /*5320*/  UIADD3 UR7, UPT, UPT, UR17, 0x2a0, URZ ;  /* 0x000002a011077890 */ /* 0x000fe2000fffe0ff */
[----:B------:R-:W-:-:S03]  /*5330*/  SHF.L.U32 R2, R9, 0x1f, RZ ;  /* 0x0000001f09027819 */ /* 0x000fc600000006ff */
[----:B------:R-:W-:-:S09]  /*5340*/  ULEA UR4, UR24, UR7, 0x3 ;  /* 0x0000000718047291 */ /* 0x000fd2000f8e18ff */
[----:B------:R-:W2:Y:S02]  /*5350*/  SYNCS.PHASECHK.TRANS64.TRYWAIT P0, [UR4], R2 ;  /* 0x00000002ff0075a7 */ /* 0x000ea40008001104 */
[----:B--2---:R-:W-:Y:S05]  /*5360*/  @!P0 BRA `(.L_x_109) ;  /* 0x0000004000988947 */ /* 0x004fea0003800000 */
.L_x_233:
        /* <DEDUP_REMOVED lines=9> */
.L_x_235:
        /* <DEDUP_REMOVED lines=9> */
.L_x_237:
[----:B------:R-:W-:-:S04]  /*5490*/  UIADD3 UR4, UPT, UPT, UR4, 0x1, URZ ;  /* 0x0000000104047890 */ /* 0x000fc8000fffe0ff */
[----:B------:R-:W-:-:S04]  /*54a0*/  UISETP.NE.AND UP0, UPT, UR4, 0x4, UPT ;  /* 0x000000040400788c */ /* 0x000fc8000bf05270 */
[----:B------:R-:W-:Y:S02]  /*54b0*/  USEL UR5, URZ, 0x1, UP0 ;  /* 0x00000001ff057887 */ /* 0x000fe40008000000 */
[----:B------:R-:W-:-:S04]  /*54c0*/  USEL UR4, UR4, URZ, UP0 ;  /* 0x000000ff04047287 */ /* 0x000fc80008000000 */
[----:B------:R-:W-:Y:S01]  /*54d0*/  ULEA UR4, UR4, UR7, 0x3 ;  /* 0x0000000704047291 */ /* 0x000fe2000f8e18ff */
[----:B------:R-:W-:-:S04]  /*54e0*/  LOP3.LUT R2, R2, UR5, RZ, 0x3c, !PT ;  /* 0x0000000502027c12 */ /* 0x000fc8000f8e3cff */
[----:B------:R-:W-:Y:S01]  /*54f0*/  SHF.L.U32 R2, R2, 0x1f, RZ ;  /* 0x0000001f02027819 */ /* 0x000fe200000006ff */
[----:B-1----:R-:W-:-:S04]  /*5500*/  IMAD.U32 R0, RZ, RZ, UR4 ;  /* 0x00000004ff007e24 */ /* 0x002fc8000f8e00ff */
[----:B------:R1:W2:Y:S03]  /*5510*/  SYNCS.PHASECHK.TRANS64.TRYWAIT P0, [R0+URZ], R2 ;  /* 0x00000002000075a7 */ /* 0x0002a600080011ff */
[----:B--2---:R-:W-:Y:S05]  /*5520*/  @!P0 NANOSLEEP.SYNCS 0x989680 ;  /* 0x009896800000895d */ /* 0x004fea0003900000 */
[----:B------:R-:W2:Y:S02]  /*5530*/  @!P0 SYNCS.PHASECHK.TRANS64 P0, [R0+URZ], R2 ;  /* 0x00000002000085a7 */ /* 0x000ea400080010ff */
[----:B--2---:R-:W-:Y:S05]  /*5540*/  @P0 BRA `(.L_x_112) ;  /* 0x0000000000200947 */ /* 0x004fea0003800000 */
.L_x_113:
[----:B--2---:R2:W4:Y:S02]  /*5550*/  SYNCS.PHASECHK.TRANS64.TRYWAIT P0, [R0+URZ], R2 ;  /* 0x00000002000075a7 */ /* 0x00452400080011ff */
[----:B----4-:R-:W-:Y:S05]  /*5560*/  @!P0 NANOSLEEP.SYNCS 0x989680 ;  /* 0x009896800000895d */ /* 0x010fea0003900000 */
[----:B------:R-:W4:Y:S02]  /*5570*/  @!P0 SYNCS.PHASECHK.TRANS64 P0, [R0+URZ], R2 ;  /* 0x00000002000085a7 */ /* 0x000f2400080010ff */
[----:B----4-:R-:W-:Y:S05]  /*5580*/  @!P0 BRA `(.L_x_113) ;  /* 0xfffffffc00f08947 */ /* 0x010fea000383ffff */
[----:B------:R-:W-:Y:S05]  /*5590*/  BRA `(.L_x_112) ;  /* 0x00000000000c7947 */ /* 0x000fea0003800000 */
.L_x_108:
[----:B------:R-:W-:-:S04]  /*55a0*/  UIADD3 UR4, UPT, UPT, UR17, 0x2e0, URZ ;  /* 0x000002e011047890 */ /* 0x000fc8000fffe0ff */
[----:B------:R-:W-:-:S09]  /*55b0*/  UPRMT UR4, UR34, 0x654, UR4 ;  /* 0x0000065422047896 */ /* 0x000fd20008000004 */
[----:B------:R-:W-:Y:S03]  /*55c0*/  SYNCS.ARRIVE.TRANS64.RED.A1T0 RZ, [UR4], RZ ;  /* 0x000000ffffff79a7 */ /* 0x000fe60008100404 */
.L_x_112:
[----:B-12---:R-:W-:Y:S01]  /*55d0*/  SHF.L.U32 R2, RZ, 0x1f, RZ ;  /* 0x0000001fff027819 */ /* 0x006fe200000006ff */
[----:B------:R-:W-:Y:S01]  /*55e0*/  UIADD3 UR4, UPT, UPT, UR17, 0x2e0, URZ ;  /* 0x000002e011047890 */ /* 0x000fe2000fffe0ff */
[----:B------:R-:W-:Y:S02]  /*55f0*/  PLOP3.LUT P0, PT, PT, PT, UP1, 0x80, 0x8 ;  /* 0x000000000008781c */ /* 0x000fe40003f0f018 */
[----:B------:R-:W1:Y:S02]  /*5600*/  SYNCS.PHASECHK.TRANS64.TRYWAIT P1, [UR17+0x2e0], R2 ;  /* 0x0002e002ff0075a7 */ /* 0x000e640008021111 */
[----:B-1----:R-:W-:Y:S09]  /*5610*/  @!P1 BRA `(.L_x_114) ;  /* 0x0000004000349947 */ /* 0x002ff20003800000 */
.L_x_239:
[----:B------:R-:W-:Y:S01]  /*5620*/  @!UP1 UPRMT UR4, UR34, 0x654, UR4 ;  /* 0x0000065422049896 */ /* 0x000fe20008000004 */
[----:B------:R-:W-:Y:S01]  /*5630*/  UMOV UR5, 0xffff ;  /* 0x0000ffff00057882 */ /* 0x000fe20000000000 */
[----:B------:R-:W-:-:S07]  /*5640*/  UMOV UR6, 0x1 ;  /* 0x0000000100067882 */ /* 0x000fce0000000000 */
[----:B------:R-:W-:Y:S01]  /*5650*/  @!P0 SYNCS.ARRIVE.TRANS64.RED.A1T0 RZ, [UR4], RZ ;  /* 0x000000ffffff89a7 */ /* 0x000fe20008100404 */
[----:B------:R-:W-:Y:S01]  /*5660*/  NOP ;  /* 0x0000000000007918 */ /* 0x000fe20000000000 */
[----:B-1----:R-:W1:Y:S01]  /*5670*/  LDS R0, [UR8+0x14] ;  /* 0x00001408ff007984 */ /* 0x002e620008000800 */
[----:B------:R-:W-:-:S04]  /*5680*/  ULOP3.LUT UR4, UR32, 0xffff, URZ, 0xc0, !UPT ;  /* 0x0000ffff20047892 */ /* 0x000fc8000f8ec0ff */
[----:B------:R-:W-:-:S04]  /*5690*/  USHF.R.U32.HI UR4, URZ, 0x5, UR4 ;  /* 0x00000005ff047899 */ /* 0x000fc80008011604 */
[----:B------:R-:W-:Y:S02]  /*56a0*/  USHF.L.U32 UR5, UR5, UR4, URZ ;  /* 0x0000000405057299 */ /* 0x000fe400080006ff */
[----:B------:R-:W-:-:S04]  /*56b0*/  USHF.L.U32 UR4, UR6, UR4, URZ ;  /* 0x0000000406047299 */ /* 0x000fc800080006ff */
[----:B-1----:R-:W-:-:S04]  /*56c0*/  LOP3.LUT R0, R0, UR5, RZ, 0xc0, !PT ;  /* 0x0000000500007c12 */ /* 0x002fc8000f8ec0ff */
[----:B------:R-:W-:-:S13]  /*56d0*/  ISETP.NE.AND P0, PT, R0, UR5, PT ;  /* 0x0000000500007c0c */ /* 0x000fda000bf05270 */
[----:B------:R-:W-:Y:S05]  /*56e0*/  @P0 BRA `(.L_x_115) ;  /* 0x0000000000580947 */ /* 0x000fea0003800000 */
[----:B------:R-:W1:Y:S02]  /*56f0*/  LDS R0, [UR8+0x18] ;  /* 0x00001808ff007984 */ /* 0x000e640008000800 */
[----:B-1----:R-:W-:-:S04]  /*5700*/  LOP3.LUT R0, R0, UR4, RZ, 0xc0, !PT ;  /* 0x0000000400007c12 */ /* 0x002fc8000f8ec0ff */
[----:B------:R-:W-:-:S13]  /*5710*/  ISETP.NE.AND P0, PT, R0, UR4, PT ;  /* 0x0000000400007c0c */ /* 0x000fda000bf05270 */
[----:B------:R-:W-:Y:S05]  /*5720*/  @P0 BRA `(.L_x_116) ;  /* 0x00000000003c0947 */ /* 0x000fea0003800000 */
[----:B------:R-:W1:Y:S01]  /*5730*/  S2R R2, SR_LANEID ;  /* 0x0000000000027919 */ /* 0x000e620000000000 */
[----:B------:R-:W-:-:S06]  /*5740*/  ULOP3.LUT UR5, URZ, UR5, URZ, 0x33, !UPT ;  /* 0x00000005ff057292 */ /* 0x000fcc000f8e33ff */
[----:B------:R-:W-:-:S04]  /*5750*/  IMAD.U32 R0, RZ, RZ, UR5 ;  /* 0x00000005ff007e24 */ /* 0x000fc8000f8e00ff */
[----:B------:R2:W4:Y:S02]  /*5760*/  REDUX UR7, R0 ;  /* 0x00000000000773c4 */ /* 0x0005240000000000 */
[----:B------:R1:W-:Y:S01]  /*5770*/  UTCATOMSWS.AND URZ, UR5 ;  /* 0x0000000500ff79e3 */ /* 0x0003e20008000000 */
[----:B--2---:R-:W-:Y:S01]  /*5780*/  LOP3.LUT R0, RZ, UR4, RZ, 0x33, !PT ;  /* 0x00000004ff007c12 */ /* 0x004fe2000f8e33ff */
[----:B------:R-:W-:Y:S02]  /*5790*/  VOTEU.ANY UR4, UPT, PT ;  /* 0x0000000000047886 */ /* 0x000fe400038e0100 */
[----:B------:R-:W-:Y:S02]  /*57a0*/  UFLO.U32 UR4, UR4 ;  /* 0x00000004000472bd */ /* 0x000fe400080e0000 */
[----:B------:R-:W2:Y:S04]  /*57b0*/  REDUX UR6, R0 ;  /* 0x00000000000673c4 */ /* 0x000ea80000000000 */
[----:B-1----:R-:W-:-:S02]  /*57c0*/  ISETP.EQ.U32.AND P0, PT, R2, UR4, PT ;  /* 0x0000000402007c0c */ /* 0x002fc4000bf02070 */
[----:B----4-:R-:W-:-:S11]  /*57d0*/  MOV R2, UR7 ;  /* 0x0000000700027c02 */ /* 0x010fd60008000f00 */
[----:B------:R1:W-:Y:S01]  /*57e0*/  @P0 ATOMS.AND RZ, [UR8+0x14], R2 ;  /* 0x00001402ffff098c */ /* 0x0003e2000a800008 */
[----:B--2---:R-:W-:-:S05]  /*57f0*/  IMAD.U32 R0, RZ, RZ, UR6 ;  /* 0x00000006ff007e24 */ /* 0x004fca000f8e00ff */
[----:B------:R1:W-:Y:S01]  /*5800*/  @P0 ATOMS.AND RZ, [UR8+0x18], R0 ;  /* 0x00001800ffff098c */ /* 0x0003e2000a800008 */
[----:B------:R-:W-:Y:S05]  /*5810*/  BRA `(.L_x_117) ;  /* 0x0000000000147947 */ /* 0x000fea0003800000 */
.L_x_116:
[----:B------:R-:W-:Y:S02]  /*5820*/  MOV R2, 0x5840 ;  /* 0x0000584000027802 */ /* 0x000fe40000000f00 */
[----:B---3-5:R-:W-:Y:S05]  /*5830*/  CALL.REL.NOINC `($__internal_0_$__cuda_sm10x_tcgen05_guardrail_trap_col_being_dealloced_not_returned_by_alloc) ;  /* 0x0000004000487944 */ /* 0x028fea0003c00000 */
[----:B------:R-:W-:Y:S05]  /*5840*/  BRA `(.L_x_117) ;  /* 0x0000000000087947 */ /* 0x000fea0003800000 */
.L_x_115:
[----:B------:R-:W-:Y:S02]  /*5850*/  MOV R2, 0x5870 ;  /* 0x0000587000027802 */ /* 0x000fe40000000f00 */
[----:B---3-5:R-:W-:Y:S05]  /*5860*/  CALL.REL.NOINC `($__internal_2_$__cuda_sm10x_tcgen05_guardrail_trap_unallocated_columns_being_dealloced) ;  /* 0x0000004000547944 */ /* 0x028fea0003c00000 */
.L_x_117:
[----:B------:R-:W-:Y:S01]  /*5870*/  NOP ;  /* 0x0000000000007918 */ /* 0x000fe20000000000 */
[----:B------:R-:W-:Y:S05]  /*5880*/  EXIT ;  /* 0x000000000000794d */ /* 0x000fea0003800000 */
.L_x_88:
[----:B------:R-:W-:-:S09]  /*5890*/  UISETP.NE.OR UP0, UPT, UR20, 0x3, !UP4 ;  /* 0x000000031400788c */ /* 0x000fd2000e705670 */
[----:B------:R-:W-:Y:S05]  /*58a0*/  BRA.U UP0, `(.L_x_118) ;  /* 0x0000000d00307547 */ /* 0x000fea000b800000 */
[----:B------:R-:W2:Y:S01]  /*58b0*/  LDCU.64 UR4, c[0x0][0x888] ;  /* 0x00011100ff0477ac */ /* 0x000ea20008000a00 */
[----:B------:R-:W3:Y:S01]  /*58c0*/  LDC.64 R12, c[0x0][0x348] ;  /* 0x0000d200ff0c7b82 */ /* 0x000ee20000000a00 */
[----:B------:R-:W-:Y:S02]  /*58d0*/  HFMA2 R9, -RZ, RZ, 0, 0 ;  /* 0x00000000ff097431 */ /* 0x000fe400000001ff */
[----:B------:R-:W-:Y:S01]  /*58e0*/  IMAD.MOV.U32 R11, RZ, RZ, 0x1 ;  /* 0x00000001ff0b7424 */ /* 0x000fe200078e00ff */
[----:B------:R-:W4:Y:S01]  /*58f0*/  LDCU UR33, c[0x0][0x370] ;  /* 0x00006e00ff2177ac */ /* 0x000f220008000800 */
[----:B------:R-:W-:Y:S01]  /*5900*/  IMAD.MOV.U32 R10, RZ, RZ, RZ ;  /* 0x000000ffff0a7224 */ /* 0x000fe200078e00ff */
[----:B------:R-:W-:Y:S01]  /*5910*/  MOV R8, 0x1000 ;  /* 0x0000100000087802 */ /* 0x000fe20000000f00 */
[----:B------:R-:W4:Y:S01]  /*5920*/  LDCU.128 UR28, c[0x0][0xb10] ;  /* 0x00016200ff1c77ac */ /* 0x000f220008000c00 */
[----:B------:R-:W1:Y:S01]  /*5930*/  LDCU UR32, c[0x0][0x374] ;  /* 0x00006e80ff2077ac */ /* 0x000e620008000800 */
[----:B------:R-:W1:Y:S01]  /*5940*/  LDCU.64 UR26, c[0x0][0x890] ;  /* 0x00011200ff1a77ac */ /* 0x000e620008000a00 */
[----:B--2---:R-:W-:Y:S01]  /*5950*/  UISETP.NE.U32.AND UP0, UPT, UR4, URZ, UPT ;  /* 0x000000ff0400728c */ /* 0x004fe2000bf05070 */
[----:B------:R-:W2:Y:S01]  /*5960*/  LDCU UR16, c[0x0][0xb0c] ;  /* 0x00016180ff1077ac */ /* 0x000ea20008000800 */
[----:B------:R-:W3:Y:S01]  /*5970*/  LDCU UR38, c[0x0][0xb20] ;  /* 0x00016400ff2677ac */ /* 0x000ee20008000800 */
[----:B------:R-:W3:Y:S01]  /*5980*/  LDCU UR4, c[0x0][0xb30] ;  /* 0x00016600ff0477ac */ /* 0x000ee20008000800 */
[----:B------:R-:W-:Y:S01]  /*5990*/  UMOV UR17, 0x400 ;  /* 0x0000040000117882 */ /* 0x000fe20000000000 */
[----:B----4-:R-:W-:-:S02]  /*59a0*/  UIMAD.WIDE.U32 UR6, UR33, UR28, URZ ;  /* 0x0000001c210672a5 */ /* 0x010fc4000f8e00ff */
[----:B-1----:R-:W-:Y:S02]  /*59b0*/  UIMAD.WIDE.U32 UR8, UR32, UR31, URZ ;  /* 0x0000001f200872a5 */ /* 0x002fe4000f8e00ff */
[----:B------:R-:W-:Y:S02]  /*59c0*/  ULEA UR17, UR55, UR17, 0x18 ;  /* 0x0000001137117291 */ /* 0x000fe4000f8ec0ff */
[----:B------:R-:W-:Y:S02]  /*59d0*/  UISETP.NE.AND.EX UP5, UPT, UR5, URZ, UPT, UP0 ;  /* 0x000000ff0500728c */ /* 0x000fe4000bfa5300 */
[----:B------:R-:W-:Y:S02]  /*59e0*/  UISETP.NE.U32.AND UP6, UPT, UR26, URZ, UPT ;  /* 0x000000ff1a00728c */ /* 0x000fe4000bfc5070 */
[----:B------:R-:W-:Y:S02]  /*59f0*/  UIADD3 UR5, UPT, UPT, UR17, 0x240, URZ ;  /* 0x0000024011057890 */ /* 0x000fe4000fffe0ff */
[----:B------:R-:W-:Y:S01]  /*5a00*/  UISETP.NE.AND UP0, UPT, UR42, 0x1, UPT ;  /* 0x000000012a00788c */ /* 0x000fe2000bf05270 */
[----:B------:R-:W-:Y:S01]  /*5a10*/  UMOV UR35, UR7 ;  /* 0x0000000700237c82 */ /* 0x000fe20008000000 */
[----:B------:R-:W-:Y:S01]  /*5a20*/  UMOV UR34, UR9 ;  /* 0x0000000900227c82 */ /* 0x000fe20008000000 */
[----:B--2---:R-:W-:-:S02]  /*5a30*/  UISETP.NE.AND UP0, UPT, UR16, 0x1, UPT ;  /* 0x000000011000788c */ /* 0x004fc4000bf05270 */
[----:B------:R-:W-:Y:S02]  /*5a40*/  UPLOP3.LUT UP4, UPT, UPT, UPT, UPT, 0x40, 0x4 ;  /* 0x000000000004789c */ /* 0x000fe40003f8e870 */
[----:B------:R-:W-:Y:S01]  /*5a50*/  UISETP.GE.AND UP2, UPT, UR42, 0x1, UPT ;  /* 0x000000012a00788c */ /* 0x000fe2000bf46270 */
[----:B------:R-:W1:Y:S01]  /*5a60*/  LDCU.64 UR14, c[0x0][0xb28] ;  /* 0x00016500ff0e77ac */ /* 0x000e620008000a00 */
[----:B------:R-:W-:Y:S02]  /*5a70*/  UISETP.NE.AND.EX UP6, UPT, UR27, URZ, UPT, UP6 ;  /* 0x000000ff1b00728c */ /* 0x000fe4000bfc5360 */
[----:B------:R-:W-:Y:S02]  /*5a80*/  UPRMT UR55, UR55, 0x654, UR5 ;  /* 0x0000065437377896 */ /* 0x000fe40008000005 */
[----:B------:R-:W-:Y:S02]  /*5a90*/  USHF.R.U32.HI UR35, URZ, UR29, UR35 ;  /* 0x0000001dff237299 */ /* 0x000fe40008011623 */
[----:B---3--:R-:W-:-:S02]  /*5aa0*/  USHF.R.U32.HI UR34, URZ, UR38, UR34 ;  /* 0x00000026ff227299 */ /* 0x008fc40008011622 */
[----:B------:R-:W-:Y:S02]  /*5ab0*/  UISETP.NE.AND UP0, UPT, UR30, 0x1, UPT ;  /* 0x000000011e00788c */ /* 0x000fe4000bf05270 */
[----:B------:R-:W-:-:S11]  /*5ac0*/  UISETP.NE.AND UP3, UPT, UR4, 0x1, UPT ;  /* 0x000000010400788c */ /* 0x000fd6000bf65270 */
.L_x_126:
[C---:B------:R-:W-:Y:S02]  /*5ad0*/  LEA R3, R10.reuse, UR17, 0x3 ;  /* 0x000000110a037c11 */ /* 0x040fe4000f8e18ff */
[----:B------:R-:W-:Y:S02]  /*5ae0*/  SHF.L.U32 R0, R9, 0x1f, RZ ;  /* 0x0000001f09007819 */ /* 0x000fe400000006ff */
[----:B------:R-:W-:Y:S02]  /*5af0*/  LEA R4, R10, UR17, 0x4 ;  /* 0x000000110a047c11 */ /* 0x000fe4000f8e20ff */
[----:B--2---:R-:W2:Y:S02]  /*5b00*/  SYNCS.PHASECHK.TRANS64.TRYWAIT P0, [R3+URZ+0x260], R0 ;  /* 0x00026000030075a7 */ /* 0x004ea400080011ff */
[----:B--2---:R-:W-:Y:S05]  /*5b10*/  @!P0 BRA `(.L_x_119) ;  /* 0x0000003c000c8947 */ /* 0x004fea0003800000 */
.L_x_240:
[----:B------:R-:W3:Y:S01]  /*5b20*/  LDS.128 R4, [R4+0x2f0] ;  /* 0x0002f00004047984 */ /* 0x000ee20000000c00 */
[----:B------:R-:W-:Y:S01]  /*5b30*/  UISETP.GE.AND UP0, UPT, UR42, 0x1, UPT ;  /* 0x000000012a00788c */ /* 0x000fe2000bf06270 */
[----:B------:R-:W-:Y:S01]  /*5b40*/  @!PT LDS RZ, [RZ] ;  /* 0x00000000fffff984 */ /* 0x000fe20000000800 */
[----:B------:R-:W-:Y:S01]  /*5b50*/  @!PT LDS RZ, [RZ] ;  /* 0x00000000fffff984 */ /* 0x000fe20000000800 */
[----:B------:R-:W-:Y:S01]  /*5b60*/  @!PT LDS RZ, [RZ] ;  /* 0x00000000fffff984 */ /* 0x000fe20000000800 */
[----:B------:R-:W-:Y:S01]  /*5b70*/  @!PT LDS RZ, [RZ] ;  /* 0x00000000fffff984 */ /* 0x000fe20000000800 */
[----:B------:R4:W-:Y:S06]  /*5b80*/  MEMBAR.ALL.CTA ;  /* 0x0000000000007992 */ /* 0x0009ec0000008000 */
[----:B----4-:R-:W4:Y:S01]  /*5b90*/  FENCE.VIEW.ASYNC.S ;  /* 0x00000000000073c6 */ /* 0x010f220000000000 */
[----:B---3--:R-:W-:Y:S11]  /*5ba0*/  LOP3.LUT P0, RZ, R6, 0x1, RZ, 0xc0, !PT ;  /* 0x0000000106ff7812 */ /* 0x008ff6000780c0ff */
[----:B------:R-:W-:Y:S02]  /*5bb0*/  @!UPT UIADD3 URZ, UPT, UPT, URZ, URZ, URZ ;  /* 0x000000fffffff290 */ /* 0x000fe4000fffe0ff */
[----:B----4-:R-:W-:Y:S01]  /*5bc0*/  VOTEU.ANY UP2, P0 ;  /* 0x0000000000ff7886 */ /* 0x010fe20000040100 */
[----:B------:R-:W-:Y:S11]  /*5bd0*/  PLOP3.LUT P0, PT, PT, PT, UP2, 0x80, 0x8 ;  /* 0x000000000008781c */ /* 0x000ff60003f0f028 */
[----:B------:R-:W-:Y:S02]  /*5be0*/  @!UPT UIADD3 URZ, UPT, UPT, URZ, URZ, URZ ;  /* 0x000000fffffff290 */ /* 0x000fe4000fffe0ff */
[----:B--2---:R-:W-:Y:S02]  /*5bf0*/  @P0 SHF.R.U32.HI R0, RZ, 0x10, R5 ;  /* 0x00000010ff000819 */ /* 0x004fe40000011605 */
[----:B------:R-:W-:Y:S02]  /*5c00*/  @P0 MOV R2, R4 ;  /* 0x0000000400020202 */ /* 0x000fe40000000f00 */
[----:B------:R-:W-:Y:S01]  /*5c10*/  @P0 R2UR UR4, R0 ;  /* 0x00000000000402ca */ /* 0x000fe200000e0000 */
[----:B------:R-:W-:Y:S01]  /*5c20*/  VIADD R0, R3, 0x270 ;  /* 0x0000027003007836 */ /* 0x000fe20000000000 */
[----:B------:R-:W-:Y:S02]  /*5c30*/  @P0 LOP3.LUT R4, R5, 0xffff, RZ, 0xc0, !PT ;  /* 0x0000ffff05040812 */ /* 0x000fe400078ec0ff */
[----:B------:R-:W-:Y:S02]  /*5c40*/  @P0 R2UR UR6, R2 ;  /* 0x00000000020602ca */ /* 0x000fe400000e0000 */
[----:B------:R-:W-:Y:S02]  /*5c50*/  PRMT R0, RZ, 0x654, R0 ;  /* 0x00000654ff007816 */ /* 0x000fe40000000000 */
[----:B------:R-:W-:Y:S02]  /*5c60*/  @P0 R2UR UR5, R4 ;  /* 0x00000000040502ca */ /* 0x000fe400000e0000 */
[----:B------:R2:W-:Y:S03]  /*5c70*/  SYNCS.ARRIVE.TRANS64.RED.A1T0 RZ, [R0+URZ], RZ ;  /* 0x000000ff00ff79a7 */ /* 0x0005e600081004ff */
[----:B------:R-:W-:Y:S04]  /*5c80*/  @UP2 UMOV UR25, UR4 ;  /* 0x0000000400192c82 */ /* 0x000fe80008000000 */
[----:B------:R-:W-:Y:S04]  /*5c90*/  @UP2 UMOV UR13, UR6 ;  /* 0x00000006000d2c82 */ /* 0x000fe80008000000 */
[----:B------:R-:W-:Y:S01]  /*5ca0*/  @UP2 UMOV UR7, UR5 ;  /* 0x0000000500072c82 */ /* 0x000fe20008000000 */
[----:B------:R-:W-:Y:S05]  /*5cb0*/  BRA.U !UP0, `(.L_x_120) ;  /* 0x0000000108c07547 */ /* 0x000fea000b800000 */
[----:B------:R-:W-:Y:S02]  /*5cc0*/  UIMAD.WIDE.U32 UR10, UR7, UR31, URZ ;  /* 0x0000001f070a72a5 */ /* 0x000fe4000f8e00ff */
[----:B------:R-:W-:Y:S02]  /*5cd0*/  UP2UR UR12, UPR, URZ, 0x4 ;  /* 0x00000004ff0c7883 */ /* 0x000fe40008000000 */
[----:B------:R-:W-:Y:S02]  /*5ce0*/  UISETP.NE.AND UP2, UPT, UR30, 0x1, UPT ;  /* 0x000000011e00788c */ /* 0x000fe4000bf45270 */
[----:B------:R-:W-:Y:S02]  /*5cf0*/  UIMAD.WIDE.U32 UR18, UR13, UR28, URZ ;  /* 0x0000001c0d1272a5 */ /* 0x000fe4000f8e00ff */
[----:B------:R-:W-:Y:S02]  /*5d00*/  USEL UR4, UR32, UR34, !UP2 ;  /* 0x0000002220047287 */ /* 0x000fe4000d000000 */
[----:B------:R-:W-:Y:S02]  /*5d10*/  UISETP.NE.AND UP0, UPT, UR16, 0x1, UPT ;  /* 0x000000011000788c */ /* 0x000fe4000bf05270 */
[----:B------:R-:W-:Y:S02]  /*5d20*/  UP2UR UR24, UPR, URZ, 0x2 ;  /* 0x00000002ff187883 */ /* 0x000fe40008000000 */
[----:B------:R-:W-:Y:S02]  /*5d30*/  UISETP.NE.AND UP1, UPT, UR42, 0x1, UPT ;  /* 0x000000012a00788c */ /* 0x000fe4000bf25270 */
[----:B-1----:R-:W-:Y:S02]  /*5d40*/  UIMAD.WIDE.U32 UR20, UR4, UR14, URZ ;  /* 0x0000000e041472a5 */ /* 0x002fe4000f8e00ff */
[----:B------:R-:W-:Y:S01]  /*5d50*/  USEL UR8, UR33, UR35, !UP0 ;  /* 0x0000002321087287 */ /* 0x000fe2000c000000 */
[----:B------:R-:W-:Y:S02]  /*5d60*/  UMOV UR5, UR11 ;  /* 0x0000000b00057c82 */ /* 0x000fe40008000000 */
[----:B------:R-:W-:Y:S02]  /*5d70*/  USHF.R.U32.HI UR6, URZ, UR38, UR5 ;  /* 0x00000026ff067299 */ /* 0x000fe40008011605 */
[----:B------:R-:W-:Y:S02]  /*5d80*/  UIMAD.WIDE.U32 UR22, UR8, UR14, URZ ;  /* 0x0000000e081672a5 */ /* 0x000fe4000f8e00ff */
[----:B------:R-:W-:Y:S02]  /*5d90*/  USEL UR6, UR7, UR6, !UP2 ;  /* 0x0000000607067287 */ /* 0x000fe4000d000000 */
[----:B------:R-:W-:Y:S02]  /*5da0*/  UISETP.NE.AND UP2, UPT, UR12, URZ, UPT ;  /* 0x000000ff0c00728c */ /* 0x000fe4000bf45270 */
[----:B------:R-:W-:Y:S01]  /*5db0*/  UIMAD.WIDE.U32 UR10, UR6, UR14, URZ ;  /* 0x0000000e060a72a5 */ /* 0x000fe2000f8e00ff */
[----:B------:R-:W-:Y:S02]  /*5dc0*/  UMOV UR5, UR19 ;  /* 0x0000001300057c82 */ /* 0x000fe40008000000 */
[----:B------:R-:W-:Y:S03]  /*5dd0*/  USHF.R.U32.HI UR9, URZ, UR29, UR5 ;  /* 0x0000001dff097299 */ /* 0x000fe60008011605 */
[----:B------:R-:W-:Y:S02]  /*5de0*/  UMOV UR5, UR21 ;  /* 0x0000001500057c82 */ /* 0x000fe40008000000 */
[----:B------:R-:W-:Y:S03]  /*5df0*/  @UP1 USHF.R.U32.HI UR4, URZ, UR15, UR5 ;  /* 0x0000000fff041299 */ /* 0x000fe60008011605 */
[----:B------:R-:W-:Y:S01]  /*5e00*/  UMOV UR5, UR23 ;  /* 0x0000001700057c82 */ /* 0x000fe20008000000 */
[----:B------:R-:W-:Y:S02]  /*5e10*/  UIMAD UR4, UR42, UR4, URZ ;  /* 0x000000042a0472a4 */ /* 0x000fe4000f8e02ff */
[----:B------:R-:W-:Y:S02]  /*5e20*/  @UP1 USHF.R.U32.HI UR8, URZ, UR15, UR5 ;  /* 0x0000000fff081299 */ /* 0x000fe40008011605 */
[----:B------:R-:W-:Y:S02]  /*5e30*/  USEL UR5, UR13, UR9, !UP0 ;  /* 0x000000090d057287 */ /* 0x000fe4000c000000 */
[----:B------:R-:W-:Y:S02]  /*5e40*/  UIMAD UR9, UR42, UR8, URZ ;  /* 0x000000082a0972a4 */ /* 0x000fe4000f8e02ff */
[----:B------:R-:W-:Y:S03]  /*5e50*/  UISETP.GE.AND UP0, UPT, UR6, UR4, UPT ;  /* 0x000000040600728c */ /* 0x000fe6000bf06270 */
[----:B------:R-:W-:Y:S01]  /*5e60*/  UMOV UR4, UR11 ;  /* 0x0000000b00047c82 */ /* 0x000fe20008000000 */
[----:B------:R-:W-:Y:S02]  /*5e70*/  UISETP.GE.OR UP0, UPT, UR5, UR9, UP0 ;  /* 0x000000090500728c */ /* 0x000fe40008706670 */
[----:B------:R-:W-:Y:S02]  /*5e80*/  USHF.R.U32.HI UR4, URZ, UR15, UR4 ;  /* 0x0000000fff047299 */ /* 0x000fe40008011604 */
[----:B------:R-:W-:Y:S02]  /*5e90*/  UIMAD.WIDE.U32 UR10, UR5, UR14, URZ ;  /* 0x0000000e050a72a5 */ /* 0x000fe4000f8e00ff */
[----:B------:R-:W-:Y:S04]  /*5ea0*/  USEL UR12, UR6, UR4, !UP1 ;  /* 0x00000004060c7287 */ /* 0x000fe8000c800000 */
[----:B------:R-:W-:Y:S01]  /*5eb0*/  UIADD3 UR9, UPT, UPT, -UR12, URZ, URZ ;  /* 0x000000ff0c097290 */ /* 0x000fe2000fffe1ff */
[----:B------:R-:W-:Y:S02]  /*5ec0*/  @!UP0 UMOV UR4, UR11 ;  /* 0x0000000b00048c82 */ /* 0x000fe40008000000 */
[----:B------:R-:W-:Y:S02]  /*5ed0*/  @!UP0 USHF.R.U32.HI UR4, URZ, UR15, UR4 ;  /* 0x0000000fff048299 */ /* 0x000fe40008011604 */
[----:B------:R-:W-:Y:S02]  /*5ee0*/  UIMAD UR9, UR42, UR9, UR6 ;  /* 0x000000092a0972a4 */ /* 0x000fe4000f8e0206 */
[----:B------:R-:W-:Y:S02]  /*5ef0*/  @!UP0 USEL UR4, UR5, UR4, !UP1 ;  /* 0x0000000405048287 */ /* 0x000fe4000c800000 */
[----:B------:R-:W-:Y:S02]  /*5f00*/  UISETP.NE.AND UP1, UPT, UR24, URZ, UPT ;  /* 0x000000ff1800728c */ /* 0x000fe4000bf25270 */
[----:B------:R-:W-:Y:S02]  /*5f10*/  @!UP0 UIMAD UR9, UR8, UR9, UR4 ;  /* 0x00000009080982a4 */ /* 0x000fe4000f8e0204 */
[----:B------:R-:W-:Y:S02]  /*5f20*/  @!UP0 UIADD3 UR10, UPT, UPT, UR12, -UR4, URZ ;  /* 0x800000040c0a8290 */ /* 0x000fe4000fffe0ff */
[----:B------:R-:W-:Y:S02]  /*5f30*/  UIADD3 UR4, UPT, UPT, -UR5, URZ, URZ ;  /* 0x000000ff05047290 */ /* 0x000fe4000fffe1ff */
[----:B------:R-:W-:Y:S02]  /*5f40*/  UIADD3 UR8, UPT, UPT, -UR6, URZ, URZ ;  /* 0x000000ff06087290 */ /* 0x000fe4000fffe1ff */
[----:B------:R-:W-:Y:S02]  /*5f50*/  @!UP0 UIMAD UR6, UR10, UR42, UR5 ;  /* 0x0000002a0a0682a4 */ /* 0x000fe4000f8e0205 */
[----:B------:R-:W-:Y:S02]  /*5f60*/  UIMAD UR13, UR16, UR4, UR13 ;  /* 0x00000004100d72a4 */ /* 0x000fe4000f8e020d */
[----:B------:R-:W-:Y:S01]  /*5f70*/  UIMAD UR7, UR30, UR8, UR7 ;  /* 0x000000081e0772a4 */ /* 0x000fe2000f8e0207 */
[----:B------:R-:W-:Y:S02]  /*5f80*/  @!UP0 UMOV UR5, UR9 ;  /* 0x0000000900058c82 */ /* 0x000fe40008000000 */
[----:B------:R-:W-:Y:S02]  /*5f90*/  UIMAD UR13, UR5, UR16, UR13 ;  /* 0x00000010050d72a4 */ /* 0x000fe4000f8e020d */
[----:B------:R-:W-:Y:S11]  /*5fa0*/  UIMAD UR7, UR6, UR30, UR7 ;  /* 0x0000001e060772a4 */ /* 0x000ff6000f8e0207 */
[----:B------:R-:W-:Y:S01]  /*5fb0*/  @!UPT UIADD3 URZ, UPT, UPT, URZ, URZ, URZ ;  /* 0x000000fffffff290 */ /* 0x000fe2000fffe0ff */
.L_x_120:
[----:B------:R-:W3:Y:S01]  /*5fc0*/  @!UP3 LDCU.128 UR20, c[0x0][0xb10] ;  /* 0x00016200ff14b7ac */ /* 0x000ee20008000c00 */
[----:B------:R-:W-:Y:S02]  /*5fd0*/  ISETP.NE.U32.AND P0, PT, RZ, UR26, PT ;  /* 0x0000001aff007c0c */ /* 0x000fe4000bf05070 */
[----:B------:R-:W-:Y:S02]  /*5fe0*/  SHF.L.U32 R2, R11, 0x1f, RZ ;  /* 0x0000001f0b027819 */ /* 0x000fe400000006ff */
[----:B------:R-:W-:Y:S01]  /*5ff0*/  ISETP.NE.AND.EX P0, PT, RZ, UR27, PT, P0 ;  /* 0x0000001bff007c0c */ /* 0x000fe2000bf05300 */
[----:B------:R-:W4:Y:S01]  /*6000*/  @!UP3 LDCU UR5, c[0x0][0xb0c] ;  /* 0x00016180ff05b7ac */ /* 0x000f220008000800 */
[----:B---3--:R-:W-:Y:S07]  /*6010*/  UIMAD.WIDE.U32 UR8, UR13, UR20, URZ ;  /* 0x000000140d0872a5 */ /* 0x008fee000f8e00ff */
[----:B------:R-:W-:Y:S01]  /*6020*/  @!UP3 UMOV UR4, UR9 ;  /* 0x000000090004bc82 */ /* 0x000fe20008000000 */
[----:B----4-:R-:W-:Y:S02]  /*6030*/  @!UP3 UISETP.NE.AND UP0, UPT, UR5, 0x1, UPT ;  /* 0x000000010500b88c */ /* 0x010fe4000bf05270 */
[----:B------:R-:W-:Y:S02]  /*6040*/  @!UP3 USHF.R.U32.HI UR4, URZ, UR21, UR4 ;  /* 0x00000015ff04b299 */ /* 0x000fe40008011604 */
[----:B------:R-:W-:Y:S02]  /*6050*/  UIMAD.WIDE.U32 UR8, UR7, UR23, URZ ;  /* 0x00000017070872a5 */ /* 0x000fe4000f8e00ff */
[----:B------:R-:W-:Y:S02]  /*6060*/  @!UP3 USEL UR10, UR13, UR4, !UP0 ;  /* 0x000000040d0ab287 */ /* 0x000fe4000c000000 */
[----:B------:R-:W-:Y:S03]  /*6070*/  @!UP3 UISETP.NE.AND UP0, UPT, UR22, 0x1, UPT ;  /* 0x000000011600b88c */ /* 0x000fe6000bf05270 */
[----:B------:R-:W-:Y:S02]  /*6080*/  @!UP3 UMOV UR6, UR9 ;  /* 0x000000090006bc82 */ /* 0x000fe40008000000 */
[----:B------:R-:W3:Y:S02]  /*6090*/  @!UP3 LDCU UR4, c[0x0][0xb20] ;  /* 0x00016400ff04b7ac */ /* 0x000ee40008000800 */
[----:B---3--:R-:W-:Y:S04]  /*60a0*/  @!UP3 USHF.R.U32.HI UR6, URZ, UR4, UR6 ;  /* 0x00000004ff06b299 */ /* 0x008fe80008011606 */
[----:B------:R-:W-:Y:S04]  /*60b0*/  @!UP3 USEL UR6, UR7, UR6, !UP0 ;  /* 0x000000060706b287 */ /* 0x000fe8000c000000 */
[----:B------:R-:W-:Y:S02]  /*60c0*/  @!UP3 UIADD3 UR4, UPT, UPT, -UR10, UR6, URZ ;  /* 0x000000060a04b290 */ /* 0x000fe4000fffe1ff */
[----:B------:R-:W-:Y:S02]  /*60d0*/  @!UP3 UIADD3 UR6, UPT, UPT, UR10, -UR6, URZ ;  /* 0x800000060a06b290 */ /* 0x000fe4000fffe0ff */
[----:B------:R-:W-:Y:S02]  /*60e0*/  @!UP3 UIMAD UR13, UR4, UR5, UR13 ;  /* 0x00000005040db2a4 */ /* 0x000fe4000f8e020d */
[----:B------:R-:W-:Y:S01]  /*60f0*/  @!UP3 UIMAD UR7, UR6, UR22, UR7 ;  /* 0x000000160607b2a4 */ /* 0x000fe2000f8e0207 */
[----:B------:R-:W-:Y:S11]  /*6100*/  BRA.U UP4, `(.L_x_121) ;  /* 0x0000000104107547 */ /* 0x000ff6000b800000 */
[----:B------:R-:W-:Y:S04]  /*6110*/  MOV R3, UR37 ;  /* 0x0000002500037c02 */ /* 0x000fe80008000f00 */
[----:B------:R-:W-:Y:S04]  /*6120*/  SHF.L.U32 R3, R3, 0x1f, RZ ;  /* 0x0000001f03037819 */ /* 0x000fe800000006ff */
[----:B------:R-:W3:Y:S02]  /*6130*/  SYNCS.PHASECHK.TRANS64.TRYWAIT P1, [UR17+0x258], R3 ;  /* 0x00025803ff0075a7 */ /* 0x000ee40008021111 */
[----:B---3--:R-:W-:Y:S05]  /*6140*/  @!P1 BRA `(.L_x_122) ;  /* 0x0000003400949947 */ /* 0x008fea0003800000 */
.L_x_121:
[----:B------:R-:W-:Y:S05]  /*6150*/  BRA.U !UP6, `(.L_x_123) ;  /* 0x000000010e387547 */ /* 0x000fea000b800000 */
[----:B------:R-:W-:Y:S01]  /*6160*/  UPLOP3.LUT UP1, UPT, UPT, UPT, UP5, 0x80, 0x8 ;  /* 0x000000000008789c */ /* 0x000fe20003f2f050 */
[----:B--2---:R-:W-:Y:S01]  /*6170*/  HFMA2 R0, -RZ, RZ, 0, 5.9604644775390625e-08 ;  /* 0x00000001ff007431 */ /* 0x004fe200000001ff */
[----:B------:R-:W2:Y:S01]  /*6180*/  LDCU.64 UR8, c[0x0][0x358] ;  /* 0x00006b00ff0877ac */ /* 0x000ea20008000a00 */
[----:B------:R-:W-:Y:S03]  /*6190*/  IMAD.MOV.U32 R81, RZ, RZ, 0x1 ;  /* 0x00000001ff517424 */ /* 0x000fe600078e00ff */
[----:B------:R-:W-:Y:S05]  /*61a0*/  PLOP3.LUT P1, PT, PT, PT, UP1, 0x80, 0x8 ;  /* 0x000000000008781c */ /* 0x000fea0003f2f018 */
[----:B------:R-:W3:Y:S01]  /*61b0*/  @UP1 LDCU.64 UR4, c[0x0][0x888] ;  /* 0x00011100ff0417ac */ /* 0x000ee20008000a00 */
[----:B------:R-:W-:Y:S07]  /*61c0*/  @UP1 UIMAD UR6, UR36, UR26, URZ ;  /* 0x0000001a240612a4 */ /* 0x000fee000f8e02ff */
[----:B------:R-:W-:Y:S01]  /*61d0*/  @!P1 PRMT R81, R0, 0x7610, R81 ;  /* 0x0000761000519816 */ /* 0x000fe20000000051 */
[----:B---3--:R-:W-:Y:S06]  /*61e0*/  @UP1 UIMAD.WIDE UR4, UR6, 0x4, UR4 ;  /* 0x00000004060418a5 */ /* 0x008fec000f8e0204 */
[----:B-----5:R-:W-:Y:S01]  /*61f0*/  IMAD.U32 R40, RZ, RZ, UR4 ;  /* 0x00000004ff287e24 */ /* 0x020fe2000f8e00ff */
[----:B------:R-:W-:Y:S04]  /*6200*/  MOV R41, UR5 ;  /* 0x0000000500297c02 */ /* 0x000fe80008000f00 */
[----:B------:R-:W3:Y:S01]  /*6210*/  @!UP1 LDCU UR4, c[0x0][0x880] ;  /* 0x00011000ff0497ac */ /* 0x000ee20008000800 */
[----:B--2---:R4:W5:Y:S02]  /*6220*/  @P1 LDG.E R40, desc[UR8][R40.64] ;  /* 0x0000000828281981 */ /* 0x004964000c1e1900 */
[----:B---34-:R-:W-:Y:S07]  /*6230*/  @!P1 IMAD.U32 R40, RZ, RZ, UR4 ;  /* 0x00000004ff289e24 */ /* 0x018fee000f8e00ff */
.L_x_123:
[----:B-----5:R-:W-:Y:S01]  /*6240*/  @!P0 ISETP.EQ.AND P2, PT, R40, RZ, PT ;  /* 0x000000ff2800820c */ /* 0x020fe20003f42270 */
[----:B------:R-:W-:Y:S01]  /*6250*/  @!UPT UIADD3 URZ, UPT, UPT, URZ, URZ, URZ ;  /* 0x000000fffffff290 */ /* 0x000fe2000fffe0ff */
[----:B------:R-:W-:Y:S11]  /*6260*/  @!P0 BRA `(.L_x_124) ;  /* 0x0000000000148947 */ /* 0x000ff60003800000 */
[----:B------:R-:W-:Y:S02]  /*6270*/  LOP3.LUT P0, RZ, R81, 0xff, RZ, 0xc0, !PT ;  /* 0x000000ff51ff7812 */ /* 0x000fe4000780c0ff */
[----:B------:R-:W-:Y:S04]  /*6280*/  PLOP3.LUT P2, PT, PT, PT, UP1, 0x80, 0x8 ;  /* 0x000000000008781c */ /* 0x000fe80003f4f018 */
[----:B------:R-:W-:Y:S07]  /*6290*/  PLOP3.LUT P2, PT, P2, PT, PT, 0x8, 0x80 ;  /* 0x000000000080781c */ /* 0x000fee000174e170 */
[----:B------:R-:W-:Y:S11]  /*62a0*/  @P0 ISETP.EQ.AND P2, PT, R40, RZ, PT ;  /* 0x000000ff2800020c */ /* 0x000ff60003f42270 */
[----:B------:R-:W-:Y:S02]  /*62b0*/  @!UPT UIADD3 URZ, UPT, UPT, URZ, URZ, URZ ;  /* 0x000000fffffff290 */ /* 0x000fe4000fffe0ff */
.L_x_124:
[----:B------:R-:W3:Y:S01]  /*62c0*/  SYNCS.PHASECHK.TRANS64.TRYWAIT P0, [UR17+0x248], R2 ;  /* 0x00024802ff0075a7 */ /* 0x000ee20008001111 */
[----:B------:R-:W-:Y:S02]  /*62d0*/  ELECT P1, URZ, PT ;  /* 0x0000000000ff782f */ /* 0x000fe40003820000 */
[----:B------:R-:W-:Y:S01]  /*62e0*/  IADD3 R10, PT, PT, R10, 0x1, RZ ;  /* 0x000000010a0a7810 */ /* 0x000fe20007ffe0ff */
[----:B---3--:R-:W-:Y:S10]  /*62f0*/  @!P0 BRA `(.L_x_125) ;  /* 0x0000003400408947 */ /* 0x008ff40003800000 */
.L_x_243:
[----:B------:R-:W-:Y:S01]  /*6300*/  PLOP3.LUT P1, PT, P2, P1, PT, 0xf2, 0x2f ;  /* 0x00000000002f781c */ /* 0x000fe20001723e72 */
[----:B------:R-:W-:Y:S01]  /*6310*/  UMOV UR18, 0x0 ;  /* 0x0000000000127882 */ /* 0x000fe20000000000 */
[----:B------:R-:W-:Y:S01]  /*6320*/  UMOV UR19, 0x10000000 ;  /* 0x1000000000137882 */ /* 0x000fe20000000000 */
[----:B------:R-:W-:Y:S01]  /*6330*/  UMOV UR12, UR36 ;  /* 0x00000024000c7c82 */ /* 0x000fe20008000000 */
[----:B------:R-:W-:Y:S01]  /*6340*/  LOP3.LUT R11, R11, 0x1, RZ, 0x3c, !PT ;  /* 0x000000010b0b7812 */ /* 0x000fe200078e3cff */
[----:B------:R-:W-:Y:S01]  /*6350*/  UMOV UR36, UR25 ;  /* 0x0000001900247c82 */ /* 0x000fe20008000000 */
[----:B------:R-:W-:Y:S07]  /*6360*/  UPLOP3.LUT UP4, UPT, UPT, UPT, UPT, 0x80, 0x8 ;  /* 0x000000000008789c */ /* 0x000fee0003f8f070 */
[----:B--2---:R-:W-:Y:S01]  /*6370*/  @!P1 IADD3 R2, P0, PT, R12, 0x580, RZ ;  /* 0x000005800c029810 */ /* 0x004fe20007f1e0ff */
[----:B------:R-:W-:Y:S03]  /*6380*/  VOTEU.ALL UP0, P1 ;  /* 0x0000000000ff7886 */ /* 0x000fe60000800000 */
[----:B------:R-:W-:Y:S01]  /*6390*/  @!P1 R2UR UR5, R2 ;  /* 0x00000000020592ca */ /* 0x000fe200000e0000 */
[----:B------:R-:W-:Y:S01]  /*63a0*/  @!P1 IMAD.X R0, RZ, RZ, R13, P0 ;  /* 0x000000ffff009224 */ /* 0x000fe200000e060d */
[----:B------:R-:W-:Y:S01]  /*63b0*/  @!UP0 USHF.L.U32 UR10, UR46, 0x6, URZ ;  /* 0x000000062e0a8899 */ /* 0x000fe200080006ff */
[----:B------:R-:W-:Y:S01]  /*63c0*/  ISETP.NE.AND P0, PT, R10, 0x2, PT ;  /* 0x000000020a00780c */ /* 0x000fe20003f05270 */
[----:B------:R-:W-:Y:S02]  /*63d0*/  @!UP0 USHF.L.U32 UR11, UR45, 0x6, URZ ;  /* 0x000000062d0b8899 */ /* 0x000fe400080006ff */
[----:B------:R-:W-:Y:S01]  /*63e0*/  @!P1 R2UR UR4, R0 ;  /* 0x00000000000492ca */ /* 0x000fe200000e0000 */
[----:B------:R-:W-:Y:S01]  /*63f0*/  @!UP0 UIADD3 UR8, UPT, UPT, UR17, 0x400, URZ ;  /* 0x0000040011088890 */ /* 0x000fe2000fffe0ff */
[----:B------:R-:W-:Y:S01]  /*6400*/  SEL R0, RZ, 0x1, P0 ;  /* 0x00000001ff007807 */ /* 0x000fe20000000000 */
[----:B------:R-:W-:Y:S01]  /*6410*/  @!UP0 UIADD3 UR9, UPT, UPT, UR17, 0x240, URZ ;  /* 0x0000024011098890 */ /* 0x000fe2000fffe0ff */
[----:B------:R-:W-:Y:S01]  /*6420*/  SEL R10, R10, RZ, P0 ;  /* 0x000000ff0a0a7207 */ /* 0x000fe20000000000 */
[----:B------:R-:W-:Y:S01]  /*6430*/  VOTEU.ALL UP0, P1 ;  /* 0x0000000000ff7886 */ /* 0x000fe20000800000 */
[----:B------:R-:W-:Y:S01]  /*6440*/  LOP3.LUT R9, R9, R0, RZ, 0x3c, !PT ;  /* 0x0000000009097212 */ /* 0x000fe200078e3cff */
[----:B------:R-:W-:Y:S01]  /*6450*/  IMAD.U32 R2, RZ, RZ, UR5 ;  /* 0x00000005ff027e24 */ /* 0x000fe2000f8e00ff */
[----:B------:R-:W-:Y:S02]  /*6460*/  UIADD3 UR46, UPT, UPT, UR7, UR60, URZ ;  /* 0x0000003c072e7290 */ /* 0x000fe4000fffe0ff */
[----:B------:R-:W-:Y:S03]  /*6470*/  UIADD3 UR45, UPT, UPT, UR13, UR57, URZ ;  /* 0x000000390d2d7290 */ /* 0x000fe6000fffe0ff */
[----:B------:R-:W-:Y:S01]  /*6480*/  IMAD.U32 R3, RZ, RZ, UR4 ;  /* 0x00000004ff037e24 */ /* 0x000fe2000f8e00ff */
[----:B------:R-:W-:Y:S04]  /*6490*/  @!P1 R2UR UR4, R2 ;  /* 0x00000000020492ca */ /* 0x000fe800000e0000 */
[----:B------:R-:W-:Y:S11]  /*64a0*/  @!P1 R2UR UR5, R3 ;  /* 0x00000000030592ca */ /* 0x000ff600000e0000 */
[----:B------:R-:W-:Y:S02]  /*64b0*/  @!UPT UIADD3 URZ, UPT, UPT, URZ, URZ, URZ ;  /* 0x000000fffffff290 */ /* 0x000fe4000fffe0ff */
[----:B------:R2:W-:Y:S01]  /*64c0*/  @!UP0 UTMALDG.3D [UR8], [UR4], desc[UR18] ;  /* 0x00001208040085b4 */ /* 0x0005e20008011000 */
[----:B------:R2:W-:Y:S01]  /*64d0*/  @!P1 SYNCS.ARRIVE.TRANS64.RED.A0TR RZ, [UR17+0x240], R8 ;  /* 0x00024008ffff99a7 */ /* 0x0005e20008300411 */
[----:B------:R-:W-:Y:S01]  /*64e0*/  SYNCS.ARRIVE.TRANS64.RED.A1T0 RZ, [UR55], RZ ;  /* 0x000000ffffff79a7 */ /* 0x000fe20008100437 */
[----:B------:R-:W-:Y:S05]  /*64f0*/  BRA.U UP2, `(.L_x_126) ;  /* 0xfffffff502747547 */ /* 0x000fea000b83ffff */
[----:B------:R-:W-:Y:S07]  /*6500*/  MOV R0, UR17 ;  /* 0x0000001100007c02 */ /* 0x000fee0008000f00 */
.L_x_127:
[----:B---3--:R-:W-:-:S04]  /*6510*/  SHF.L.U32 R2, R11, 0x1f, RZ ;  /* 0x0000001f0b027819 */ /* 0x008fc800000006ff */
[----:B------:R3:W4:Y:S03]  /*6520*/  SYNCS.PHASECHK.TRANS64.TRYWAIT P0, [R0+URZ+0x248], R2 ;  /* 0x00024802000075a7 */ /* 0x00072600080011ff */
[----:B----4-:R-:W-:Y:S05]  /*6530*/  @!P0 NANOSLEEP.SYNCS 0x989680 ;  /* 0x009896800000895d */ /* 0x010fea0003900000 */
[----:B------:R-:W4:Y:S02]  /*6540*/  @!P0 SYNCS.PHASECHK.TRANS64 P0, [R0+URZ+0x248], R2 ;  /* 0x00024802000085a7 */ /* 0x000f2400080010ff */
[----:B-12-4-:R-:W-:Y:S05]  /*6550*/  @P0 EXIT ;  /* 0x000000000000094d */ /* 0x016fea0003800000 */
[----:B------:R-:W-:Y:S05]  /*6560*/  BRA `(.L_x_127) ;  /* 0xfffffffc00e87947 */ /* 0x000fea000383ffff */
.L_x_118:
[----:B------:R-:W-:-:S06]  /*6570*/  UISETP.GE.AND UP0, UPT, UR20, 0x4, UPT ;  /* 0x000000041400788c */ /* 0x000fcc000bf06270 */
[----:B------:R-:W-:-:S13]  /*6580*/  PLOP3.LUT P0, PT, PT, PT, UP0, 0x80, 0x8 ;  /* 0x000000000008781c */ /* 0x000fda0003f0f008 */
[----:B-1----:R-:W-:Y:S05]  /*6590*/  @!P0 EXIT ;  /* 0x000000000000894d */ /* 0x002fea0003800000 */
[----:B------:R-:W-:Y:S01]  /*65a0*/  BAR.SYNC.DEFER_BLOCKING 0x6, 0xa0 ;  /* 0x0182800000007b1d */ /* 0x000fe20000010000 */
[C---:B------:R-:W-:Y:S01]  /*65b0*/  IMAD.SHL.U32 R6, R78.reuse, 0x40, RZ ;  /* 0x000000404e067824 */ /* 0x040fe200078e00ff */
[----:B------:R-:W-:Y:S01]  /*65c0*/  SHF.R.U32.HI R7, RZ, 0x1, R78 ;  /* 0x00000001ff077819 */ /* 0x000fe2000001164e */
[C---:B------:R-:W-:Y:S01]  /*65d0*/  IMAD.SHL.U32 R4, R78.reuse, 0x8, RZ ;  /* 0x000000084e047824 */ /* 0x040fe200078e00ff */
[----:B------:R-:W-:Y:S01]  /*65e0*/  CS2R R86, SRZ ;  /* 0x0000000000567805 */ /* 0x000fe2000001ff00 */
[----:B------:R-:W-:Y:S01]  /*65f0*/  IMAD.U32 R37, R78, 0x10000, RZ ;  /* 0x000100004e257824 */ /* 0x000fe200078e00ff */
[----:B------:R-:W-:Y:S01]  /*6600*/  UMOV UR44, 0x400 ;  /* 0x00000400002c7882 */ /* 0x000fe20000000000 */
[C---:B------:R-:W-:Y:S01]  /*6610*/  LOP3.LUT R5, R6.reuse, 0x180, RZ, 0xc0, !PT ;  /* 0x0000018006057812 */ /* 0x040fe200078ec0ff */
[----:B------:R-:W-:Y:S01]  /*6620*/  ULEA UR44, UR55, UR44, 0x18 ;  /* 0x0000002c372c7291 */ /* 0x000fe2000f8ec0ff */
[----:B------:R-:W-:Y:S01]  /*6630*/  LOP3.LUT R6, R6, 0x640, RZ, 0xc0, !PT ;  /* 0x0000064006067812 */ /* 0x000fe200078ec0ff */
[----:B------:R-:W1:Y:S01]  /*6640*/  LDC.64 R74, c[0x0][0x888] ;  /* 0x00022200ff4a7b82 */ /* 0x000e620000000a00 */
[----:B------:R-:W-:Y:S01]  /*6650*/  LOP3.LUT R4, R5, 0x30, R4, 0xf8, !PT ;  /* 0x0000003005047812 */ /* 0x000fe200078ef804 */
[----:B------:R-:W-:Y:S01]  /*6660*/  IMAD.SHL.U32 R5, R82, 0x800, RZ ;  /* 0x0000080052057824 */ /* 0x000fe200078e00ff */
[----:B------:R-:W-:Y:S01]  /*6670*/  UIADD3 UR4, UPT, UPT, UR44, 0x1400, URZ ;  /* 0x000014002c047890 */ /* 0x000fe2000fffe0ff */
[----:B------:R-:W-:Y:S01]  /*6680*/  IMAD.SHL.U32 R79, R78, 0x10, RZ ;  /* 0x000000104e4f7824 */ /* 0x000fe200078e00ff */
[----:B------:R-:W-:Y:S01]  /*6690*/  LOP3.LUT R4, R4, 0x20, R7, 0x78, !PT ;  /* 0x0000002004047812 */ /* 0x000fe200078e7807 */
[----:B------:R-:W-:Y:S01]  /*66a0*/  IMAD.MOV.U32 R36, RZ, RZ, RZ ;  /* 0x000000ffff247224 */ /* 0x000fe200078e00ff */
[----:B------:R-:W-:Y:S01]  /*66b0*/  LOP3.LUT R5, R6, 0x800, R5, 0xf8, !PT ;  /* 0x0000080006057812 */ /* 0x000fe200078ef805 */
[----:B------:R-:W2:Y:S01]  /*66c0*/  LDC.64 R76, c[0x0][0x890] ;  /* 0x00022400ff4c7b82 */ /* 0x000ea20000000a00 */
[----:B------:R-:W-:-:S02]  /*66d0*/  LOP3.LUT R79, R79, 0x20, RZ, 0xc0, !PT ;  /* 0x000000204f4f7812 */ /* 0x000fc400078ec0ff */
[----:B------:R-:W-:Y:S02]  /*66e0*/  CS2R R84, SRZ ;  /* 0x0000000000547805 */ /* 0x000fe4000001ff00 */
[----:B------:R-:W-:Y:S01]  /*66f0*/  LOP3.LUT R80, R5, R4, RZ, 0xfc, !PT ;  /* 0x0000000405507212 */ /* 0x000fe200078efcff */
[----:B------:R-:W-:Y:S01]  /*6700*/  IMAD.SHL.U32 R5, R82, 0x200000, RZ ;  /* 0x0020000052057824 */ /* 0x000fe200078e00ff */
[----:B------:R-:W3:Y:S01]  /*6710*/  LDCU UR53, c[0x0][0x370] ;  /* 0x00006e00ff3577ac */ /* 0x000ee20008000800 */
[----:B------:R-:W4:Y:S01]  /*6720*/  LDS R0, [UR44+0x310] ;  /* 0x0003102cff007984 */ /* 0x000f220008000800 */
[----:B------:R-:W-:Y:S01]  /*6730*/  IMAD.U32 R88, RZ, RZ, UR4 ;  /* 0x00000004ff587e24 */ /* 0x000fe2000f8e00ff */
[----:B------:R-:W1:Y:S01]  /*6740*/  LDC.64 R72, c[0x0][0x8b0] ;  /* 0x00022c00ff487b82 */ /* 0x000e620000000a00 */
[----:B------:R-:W-:Y:S01]  /*6750*/  LOP3.LUT R5, R5, 0x200000, RZ, 0xc0, !PT ;  /* 0x0020000005057812 */ /* 0x000fe200078ec0ff */
[----:B------:R-:W-:Y:S01]  /*6760*/  VIADD R4, R80, UR44 ;  /* 0x0000002c50047c36 */ /* 0x000fe20008000000 */
[----:B------:R-:W1:Y:S02]  /*6770*/  LDCU.64 UR62, c[0x0][0x348] ;  /* 0x00006900ff3e77ac */ /* 0x000e640008000a00 */
[----:B------:R-:W-:-:S02]  /*6780*/  LOP3.LUT R37, R5, 0x400000, R37, 0xf8, !PT ;  /* 0x0040000005257812 */ /* 0x000fc400078ef825 */
[----:B------:R-:W-:Y:S01]  /*6790*/  IADD3 R79, PT, PT, -R79, 0x400, R4 ;  /* 0x000004004f4f7810 */ /* 0x000fe20007ffe104 */
[----:B------:R-:W1:Y:S01]  /*67a0*/  LDC.64 R70, c[0x0][0x8a8] ;  /* 0x00022a00ff467b82 */ /* 0x000e620000000a00 */
[----:B------:R-:W1:Y:S01]  /*67b0*/  LDCU UR43, c[0x0][0xb0c] ;  /* 0x00016180ff2b77ac */ /* 0x000e620008000800 */
[----:B------:R-:W1:Y:S01]  /*67c0*/  LDCU UR39, c[0x0][0xb30] ;  /* 0x00016600ff2777ac */ /* 0x000e620008000800 */
[----:B------:R-:W1:Y:S01]  /*67d0*/  LDCU.64 UR58, c[0x0][0x888] ;  /* 0x00011100ff3a77ac */ /* 0x000e620008000a00 */
[----:B------:R-:W1:Y:S01]  /*67e0*/  LDCU.64 UR40, c[0x0][0xb28] ;  /* 0x00016500ff2877ac */ /* 0x000e620008000a00 */
[----:B------:R-:W1:Y:S01]  /*67f0*/  LDCU.128 UR48, c[0x0][0xb10] ;  /* 0x00016200ff3077ac */ /* 0x000e620008000c00 */
[----:B------:R-:W1:Y:S01]  /*6800*/  LDCU UR52, c[0x0][0x374] ;  /* 0x00006e80ff3477ac */ /* 0x000e620008000800 */
[----:B------:R-:W-:Y:S01]  /*6810*/  UIADD3 UR56, UPT, UPT, UR44, 0x400, URZ ;  /* 0x000004002c387890 */ /* 0x000fe2000fffe0ff */
[----:B--234-:R-:W-:-:S11]  /*6820*/  IMAD.IADD R37, R0, 0x1, R37 ;  /* 0x0000000100257824 */ /* 0x01cfd600078e0225 */
.L_x_145:
[----:B------:R-:W-:Y:S02]  /*6830*/  LEA R3, R84, UR44, 0x3 ;  /* 0x0000002c54037c11 */ /* 0x000fe4000f8e18ff */
[----:B------:R-:W-:Y:S02]  /*6840*/  SHF.L.U32 R0, R86, 0x1f, RZ ;  /* 0x0000001f56007819 */ /* 0x000fe400000006ff */
[----:B------:R-:W-:Y:S02]  /*6850*/  LEA R4, R84, UR44, 0x4 ;  /* 0x0000002c54047c11 */ /* 0x000fe4000f8e20ff */
[----:B--2---:R-:W2:Y:S02]  /*6860*/  SYNCS.PHASECHK.TRANS64.TRYWAIT P0, [R3+URZ+0x260], R0 ;  /* 0x00026000030075a7 */ /* 0x004ea400080011ff */
[----:B-12---:R-:W-:Y:S05]  /*6870*/  @!P0 BRA `(.L_x_128) ;  /* 0x0000002c00f88947 */ /* 0x006fea0003800000 */
.L_x_244:
        /* <DEDUP_REMOVED lines=11> */
[----:B------:R-:W-:Y:S01]  /*6930*/  PLOP3.LUT P0, PT, PT, PT, UP1, 0x80, 0x8 ;  /* 0x000000000008781c */ /* 0x000fe20003f0f018 */
[----:B------:R-:W-:Y:S11]  /*6940*/  UP2UR UR47, UPR, URZ, 0x2 ;  /* 0x00000002ff2f7883 */ /* 0x000ff60008000000 */
[----:B------:R-:W-:Y:S01]  /*6950*/  @!UPT UIADD3 URZ, UPT, UPT, URZ, URZ, URZ ;  /* 0x000000fffffff290 */ /* 0x000fe2000fffe0ff */
        /* <DEDUP_REMOVED lines=13> */
[----:B------:R-:W3:Y:S01]  /*6a30*/  LDCU UR12, c[0x0][0xb20] ;  /* 0x00016400ff0c77ac */ /* 0x000ee20008000800 */
[----:B-1----:R-:W-:Y:S02]  /*6a40*/  UIMAD.WIDE.U32 UR4, UR52, UR51, URZ ;  /* 0x00000033340472a5 */ /* 0x002fe4000f8e00ff */
[----:B------:R-:W-:Y:S02]  /*6a50*/  UIMAD.WIDE.U32 UR6, UR53, UR48, URZ ;  /* 0x00000030350672a5 */ /* 0x000fe4000f8e00ff */
[----:B------:R-:W-:Y:S02]  /*6a60*/  UISETP.NE.AND UP0, UPT, UR50, 0x1, UPT ;  /* 0x000000013200788c */ /* 0x000fe4000bf05270 */
[----:B------:R-:W-:Y:S02]  /*6a70*/  UIMAD.WIDE.U32 UR8, UR37, UR51, URZ ;  /* 0x00000033250872a5 */ /* 0x000fe4000f8e00ff */
[----:B------:R-:W-:Y:S02]  /*6a80*/  UIMAD.WIDE.U32 UR10, UR38, UR48, URZ ;  /* 0x00000030260a72a5 */ /* 0x000fe4000f8e00ff */
[----:B------:R-:W-:Y:S02]  /*6a90*/  UISETP.NE.AND UP1, UPT, UR43, 0x1, UPT ;  /* 0x000000012b00788c */ /* 0x000fe4000bf25270 */
[----:B------:R-:W-:Y:S01]  /*6aa0*/  UISETP.NE.AND UP2, UPT, UR42, 0x1, UPT ;  /* 0x000000012a00788c */ /* 0x000fe2000bf45270 */
[----:B------:R-:W-:Y:S02]  /*6ab0*/  UMOV UR4, UR5 ;  /* 0x0000000500047c82 */ /* 0x000fe40008000000 */
[----:B---3--:R-:W-:Y:S03]  /*6ac0*/  USHF.R.U32.HI UR5, URZ, UR12, UR4 ;  /* 0x0000000cff057299 */ /* 0x008fe60008011604 */
[----:B------:R-:W-:Y:S02]  /*6ad0*/  UMOV UR4, UR7 ;  /* 0x0000000700047c82 */ /* 0x000fe40008000000 */
[----:B------:R-:W-:Y:S02]  /*6ae0*/  USHF.R.U32.HI UR7, URZ, UR49, UR4 ;  /* 0x00000031ff077299 */ /* 0x000fe40008011604 */
[----:B------:R-:W-:Y:S02]  /*6af0*/  USEL UR4, UR52, UR5, !UP0 ;  /* 0x0000000534047287 */ /* 0x000fe4000c000000 */
[----:B------:R-:W-:Y:S01]  /*6b00*/  USEL UR7, UR53, UR7, !UP1 ;  /* 0x0000000735077287 */ /* 0x000fe2000c800000 */
[----:B------:R-:W-:Y:S01]  /*6b10*/  UMOV UR5, UR9 ;  /* 0x0000000900057c82 */ /* 0x000fe20008000000 */
[----:B------:R-:W-:Y:S02]  /*6b20*/  UIMAD.WIDE.U32 UR8, UR4, UR40, URZ ;  /* 0x00000028040872a5 */ /* 0x000fe4000f8e00ff */
[----:B------:R-:W-:Y:S03]  /*6b30*/  USHF.R.U32.HI UR6, URZ, UR12, UR5 ;  /* 0x0000000cff067299 */ /* 0x000fe60008011605 */
[----:B------:R-:W-:Y:S01]  /*6b40*/  UMOV UR5, UR11 ;  /* 0x0000000b00057c82 */ /* 0x000fe20008000000 */
[----:B------:R-:W-:Y:S02]  /*6b50*/  UIMAD.WIDE.U32 UR10, UR7, UR40, URZ ;  /* 0x00000028070a72a5 */ /* 0x000fe4000f8e00ff */
[----:B------:R-:W-:Y:S02]  /*6b60*/  USHF.R.U32.HI UR12, URZ, UR49, UR5 ;  /* 0x00000031ff0c7299 */ /* 0x000fe40008011605 */
[----:B------:R-:W-:Y:S01]  /*6b70*/  USEL UR6, UR37, UR6, !UP0 ;  /* 0x0000000625067287 */ /* 0x000fe2000c000000 */
[----:B------:R-:W-:Y:S02]  /*6b80*/  UMOV UR5, UR9 ;  /* 0x0000000900057c82 */ /* 0x000fe40008000000 */
[----:B------:R-:W-:Y:S01]  /*6b90*/  UMOV UR10, UR11 ;  /* 0x0000000b000a7c82 */ /* 0x000fe20008000000 */
[----:B------:R-:W-:Y:S02]  /*6ba0*/  @UP2 USHF.R.U32.HI UR4, URZ, UR41, UR5 ;  /* 0x00000029ff042299 */ /* 0x000fe40008011605 */
[----:B------:R-:W-:Y:S02]  /*6bb0*/  @UP2 USHF.R.U32.HI UR7, URZ, UR41, UR10 ;  /* 0x00000029ff072299 */ /* 0x000fe4000801160a */
[----:B------:R-:W-:Y:S02]  /*6bc0*/  UIMAD UR4, UR42, UR4, URZ ;  /* 0x000000042a0472a4 */ /* 0x000fe4000f8e02ff */
[----:B------:R-:W-:Y:S02]  /*6bd0*/  UIMAD.WIDE.U32 UR10, UR6, UR40, URZ ;  /* 0x00000028060a72a5 */ /* 0x000fe4000f8e00ff */
[----:B------:R-:W-:Y:S02]  /*6be0*/  USEL UR5, UR38, UR12, !UP1 ;  /* 0x0000000c26057287 */ /* 0x000fe4000c800000 */
[----:B------:R-:W-:Y:S02]  /*6bf0*/  UIMAD UR8, UR42, UR7, URZ ;  /* 0x000000072a0872a4 */ /* 0x000fe4000f8e02ff */
[----:B------:R-:W-:Y:S03]  /*6c00*/  UISETP.GE.AND UP0, UPT, UR6, UR4, UPT ;  /* 0x000000040600728c */ /* 0x000fe6000bf06270 */
[----:B------:R-:W-:Y:S01]  /*6c10*/  UMOV UR4, UR11 ;  /* 0x0000000b00047c82 */ /* 0x000fe20008000000 */
[----:B------:R-:W-:Y:S02]  /*6c20*/  UISETP.GE.OR UP0, UPT, UR5, UR8, UP0 ;  /* 0x000000080500728c */ /* 0x000fe40008706670 */
[----:B------:R-:W-:Y:S02]  /*6c30*/  USHF.R.U32.HI UR4, URZ, UR41, UR4 ;  /* 0x00000029ff047299 */ /* 0x000fe40008011604 */
[----:B------:R-:W-:Y:S02]  /*6c40*/  UIMAD.WIDE.U32 UR8, UR5, UR40, URZ ;  /* 0x00000028050872a5 */ /* 0x000fe4000f8e00ff */
[----:B------:R-:W-:Y:S02]  /*6c50*/  USEL UR11, UR6, UR4, !UP2 ;  /* 0x00000004060b7287 */ /* 0x000fe4000d000000 */
[----:B------:R-:W-:Y:S02]  /*6c60*/  UIADD3 UR8, UPT, UPT, -UR5, URZ, URZ ;  /* 0x000000ff05087290 */ /* 0x000fe4000fffe1ff */
[----:B------:R-:W-:Y:S01]  /*6c70*/  UIADD3 UR10, UPT, UPT, -UR11, URZ, URZ ;  /* 0x000000ff0b0a7290 */ /* 0x000fe2000fffe1ff */
[----:B------:R-:W-:Y:S01]  /*6c80*/  @!UP0 UMOV UR4, UR9 ;  /* 0x0000000900048c82 */ /* 0x000fe20008000000 */
[----:B------:R-:W-:Y:S02]  /*6c90*/  UIADD3 UR9, UPT, UPT, -UR6, URZ, URZ ;  /* 0x000000ff06097290 */ /* 0x000fe4000fffe1ff */
[----:B------:R-:W-:Y:S02]  /*6ca0*/  @!UP0 USHF.R.U32.HI UR4, URZ, UR41, UR4 ;  /* 0x00000029ff048299 */ /* 0x000fe40008011604 */
[----:B------:R-:W-:Y:S02]  /*6cb0*/  UIMAD UR10, UR42, UR10, UR6 ;  /* 0x0000000a2a0a72a4 */ /* 0x000fe4000f8e0206 */
[----:B------:R-:W-:Y:S04]  /*6cc0*/  @!UP0 USEL UR4, UR5, UR4, !UP2 ;  /* 0x0000000405048287 */ /* 0x000fe8000d000000 */
[----:B------:R-:W-:Y:S02]  /*6cd0*/  @!UP0 UIMAD UR10, UR7, UR10, UR4 ;  /* 0x0000000a070a82a4 */ /* 0x000fe4000f8e0204 */
[----:B------:R-:W-:Y:S02]  /*6ce0*/  @!UP0 UIADD3 UR11, UPT, UPT, UR11, -UR4, URZ ;  /* 0x800000040b0b8290 */ /* 0x000fe4000fffe0ff */
[----:B------:R-:W-:Y:S02]  /*6cf0*/  UIMAD UR7, UR43, UR8, UR38 ;  /* 0x000000082b0772a4 */ /* 0x000fe4000f8e0226 */
[----:B------:R-:W-:Y:S02]  /*6d00*/  @!UP0 UIMAD UR6, UR11, UR42, UR5 ;  /* 0x0000002a0b0682a4 */ /* 0x000fe4000f8e0205 */
[----:B------:R-:W-:Y:S01]  /*6d10*/  UIMAD UR4, UR50, UR9, UR37 ;  /* 0x00000009320472a4 */ /* 0x000fe2000f8e0225 */
[----:B------:R-:W-:Y:S02]  /*6d20*/  @!UP0 UMOV UR5, UR10 ;  /* 0x0000000a00058c82 */ /* 0x000fe40008000000 */
[----:B------:R-:W-:Y:S02]  /*6d30*/  UIMAD UR38, UR5, UR43, UR7 ;  /* 0x0000002b052672a4 */ /* 0x000fe4000f8e0207 */
[----:B------:R-:W-:Y:S11]  /*6d40*/  UIMAD UR37, UR6, UR50, UR4 ;  /* 0x00000032062572a4 */ /* 0x000ff6000f8e0204 */
[----:B------:R-:W-:Y:S01]  /*6d50*/  @!UPT UIADD3 URZ, UPT, UPT, URZ, URZ, URZ ;  /* 0x000000fffffff290 */ /* 0x000fe2000fffe0ff */
.L_x_129:
[----:B-1----:R-:W-:Y:S01]  /*6d60*/  UISETP.NE.AND UP0, UPT, UR39, 0x1, UPT ;  /* 0x000000012700788c */ /* 0x002fe2000bf05270 */
[----:B------:R-:W-:Y:S10]  /*6d70*/  IADD3 R84, PT, PT, R84, 0x1, RZ ;  /* 0x0000000154547810 */ /* 0x000ff40007ffe0ff */
[----:B------:R-:W1:Y:S01]  /*6d80*/  @!UP0 LDCU.128 UR12, c[0x0][0xb10] ;  /* 0x00016200ff0c87ac */ /* 0x000e620008000c00 */
[----:B------:R-:W3:Y:S01]  /*6d90*/  @!UP0 LDCU UR5, c[0x0][0xb0c] ;  /* 0x00016180ff0587ac */ /* 0x000ee20008000800 */
[----:B------:R-:W4:Y:S01]  /*6da0*/  @!UP0 LDCU UR10, c[0x0][0xb20] ;  /* 0x00016400ff0a87ac */ /* 0x000f220008000800 */
[----:B-1----:R-:W-:Y:S02]  /*6db0*/  UIMAD.WIDE.U32 UR8, UR38, UR12, URZ ;  /* 0x0000000c260872a5 */ /* 0x002fe4000f8e00ff */
[----:B------:R-:W-:Y:S02]  /*6dc0*/  UIMAD.WIDE.U32 UR6, UR37, UR15, URZ ;  /* 0x0000000f250672a5 */ /* 0x000fe4000f8e00ff */
[----:B------:R-:W-:Y:S03]  /*6dd0*/  @!UP0 UISETP.NE.AND UP1, UPT, UR14, 0x1, UPT ;  /* 0x000000010e00888c */ /* 0x000fe6000bf25270 */
[----:B------:R-:W-:Y:S01]  /*6de0*/  @!UP0 UMOV UR4, UR9 ;  /* 0x0000000900048c82 */ /* 0x000fe20008000000 */
[----:B---3--:R-:W-:Y:S02]  /*6df0*/  @!UP0 UISETP.NE.AND UP2, UPT, UR5, 0x1, UPT ;  /* 0x000000010500888c */ /* 0x008fe4000bf45270 */
[----:B------:R-:W-:Y:S01]  /*6e00*/  @!UP0 USHF.R.U32.HI UR4, URZ, UR13, UR4 ;  /* 0x0000000dff048299 */ /* 0x000fe20008011604 */
[----:B------:R-:W-:Y:S02]  /*6e10*/  @!UP0 UMOV UR6, UR7 ;  /* 0x0000000700068c82 */ /* 0x000fe40008000000 */
[----:B----4-:R-:W-:Y:S02]  /*6e20*/  @!UP0 USHF.R.U32.HI UR6, URZ, UR10, UR6 ;  /* 0x0000000aff068299 */ /* 0x010fe40008011606 */
[----:B------:R-:W-:Y:S02]  /*6e30*/  @!UP0 USEL UR7, UR38, UR4, !UP2 ;  /* 0x0000000426078287 */ /* 0x000fe4000d000000 */
[----:B------:R-:W-:Y:S04]  /*6e40*/  @!UP0 USEL UR6, UR37, UR6, !UP1 ;  /* 0x0000000625068287 */ /* 0x000fe8000c800000 */
[----:B------:R-:W-:Y:S02]  /*6e50*/  @!UP0 UIADD3 UR4, UPT, UPT, -UR7, UR6, URZ ;  /* 0x0000000607048290 */ /* 0x000fe4000fffe1ff */
[----:B------:R-:W-:Y:S02]  /*6e60*/  @!UP0 UIADD3 UR6, UPT, UPT, UR7, -UR6, URZ ;  /* 0x8000000607068290 */ /* 0x000fe4000fffe0ff */
[----:B------:R-:W-:Y:S02]  /*6e70*/  @!UP0 UIMAD UR38, UR4, UR5, UR38 ;  /* 0x00000005042682a4 */ /* 0x000fe4000f8e0226 */
[----:B------:R-:W-:Y:S02]  /*6e80*/  @!UP0 UIMAD UR37, UR6, UR14, UR37 ;  /* 0x0000000e062582a4 */ /* 0x000fe4000f8e0225 */
[----:B------:R-:W-:Y:S09]  /*6e90*/  ULOP3.LUT UP0, URZ, UR56, 0x1b0, URZ, 0xc0, !UPT ;  /* 0x000001b038ff7892 */ /* 0x000ff2000f80c0ff */
[----:B------:R-:W-:Y:S05]  /*6ea0*/  BRA.U !UP0, `(.L_x_130) ;  /* 0x0000000108407547 */ /* 0x000fea000b800000 */
[----:B------:R-:W1:Y:S01]  /*6eb0*/  LDCU.64 UR8, c[0x4][0x80] ;  /* 0x01001000ff0877ac */ /* 0x000e620008000a00 */
[----:B------:R-:W-:Y:S01]  /*6ec0*/  MOV R3, 0x0 ;  /* 0x0000000000037802 */ /* 0x000fe20000000f00 */
[----:B------:R-:W-:Y:S02]  /*6ed0*/  HFMA2 R12, -RZ, RZ, 0, 5.9604644775390625e-08 ;  /* 0x00000001ff0c7431 */ /* 0x000fe400000001ff */
[----:B------:R-:W-:Y:S02]  /*6ee0*/  IMAD.MOV.U32 R8, RZ, RZ, 0x70 ;  /* 0x00000070ff087424 */ /* 0x000fe400078e00ff */
[----:B------:R-:W-:Y:S01]  /*6ef0*/  IMAD.MOV.U32 R13, RZ, RZ, RZ ;  /* 0x000000ffff0d7224 */ /* 0x000fe200078e00ff */
[----:B------:R-:W3:Y:S01]  /*6f00*/  LDCU.64 UR6, c[0x4][0x88] ;  /* 0x01001100ff0677ac */ /* 0x000ee20008000a00 */
[----:B------:R-:W4:Y:S01]  /*6f10*/  LDC.64 R2, c[0x4][R3] ;  /* 0x0100000003027b82 */ /* 0x000f220000000a00 */
[----:B------:R-:W2:Y:S01]  /*6f20*/  LDCU.64 UR4, c[0x4][0x8] ;  /* 0x01000100ff0477ac */ /* 0x000ea20008000a00 */
[----:B-1----:R-:W-:Y:S01]  /*6f30*/  MOV R5, UR9 ;  /* 0x0000000900057c02 */ /* 0x002fe20008000f00 */
[----:B------:R-:W-:Y:S01]  /*6f40*/  IMAD.U32 R4, RZ, RZ, UR8 ;  /* 0x00000008ff047e24 */ /* 0x000fe2000f8e00ff */
[----:B---3--:R-:W-:Y:S01]  /*6f50*/  MOV R7, UR7 ;  /* 0x0000000700077c02 */ /* 0x008fe20008000f00 */
[----:B------:R-:W-:Y:S01]  /*6f60*/  IMAD.U32 R6, RZ, RZ, UR6 ;  /* 0x00000006ff067e24 */ /* 0x000fe2000f8e00ff */
[----:B--2---:R-:W-:Y:S01]  /*6f70*/  MOV R11, UR5 ;  /* 0x00000005000b7c02 */ /* 0x004fe20008000f00 */
[----:B------:R-:W-:Y:S02]  /*6f80*/  IMAD.U32 R10, RZ, RZ, UR4 ;  /* 0x00000004ff0a7e24 */ /* 0x000fe4000f8e00ff */
[----:B------:R-:W-:Y:S07]  /*6f90*/  LEPC R20, `(.L_x_130) ;  /* 0x000000001014794e */ /* 0x000fee0000000000 */
[----:B----45:R-:W-:Y:S05]  /*6fa0*/  CALL.ABS.NOINC R2 ;  /* 0x0000000002007343 */ /* 0x030fea0003c00000 */
.L_x_130:
[----:B------:R-:W-:Y:S01]  /*6fb0*/  LOP3.LUT P0, RZ, R88, 0x1b0, RZ, 0xc0, !PT ;  /* 0x000001b058ff7812 */ /* 0x000fe2000780c0ff */
[----:B------:R-:W-:Y:S11]  /*6fc0*/  BSSY.RECONVERGENT B6, `(.L_x_131) ;  /* 0x0000013000067945 */ /* 0x000ff60003800200 */
[----:B------:R-:W-:Y:S01]  /*6fd0*/  @!UPT UIADD3 URZ, UPT, UPT, URZ, URZ, URZ ;  /* 0x000000fffffff290 */ /* 0x000fe2000fffe0ff */
[----:B------:R-:W-:Y:S05]  /*6fe0*/  @!P0 BRA `(.L_x_132) ;  /* 0x0000000000408947 */ /* 0x000fea0003800000 */
        /* <DEDUP_REMOVED lines=16> */
.L_x_132:
[----:B------:R-:W-:Y:S05]  /*70f0*/  BSYNC.RECONVERGENT B6 ;  /* 0x0000000000067941 */ /* 0x000fea0003800200 */
.L_x_131:
[----:B------:R-:W-:Y:S01]  /*7100*/  ISETP.NE.U32.AND P3, PT, R76, RZ, PT ;  /* 0x000000ff4c00720c */ /* 0x000fe20003f65070 */
[----:B------:R-:W-:Y:S01]  /*7110*/  UISETP.NE.AND UP1, UPT, UR61, URZ, UPT ;  /* 0x000000ff3d00728c */ /* 0x000fe2000bf25270 */
[----:B------:R-:W-:Y:S02]  /*7120*/  ISETP.NE.U32.AND P4, PT, R72, RZ, PT ;  /* 0x000000ff4800720c */ /* 0x000fe40003f85070 */
[----:B------:R-:W-:Y:S02]  /*7130*/  ISETP.NE.AND.EX P3, PT, R77, RZ, PT, P3 ;  /* 0x000000ff4d00720c */ /* 0x000fe40003f65330 */
[----:B------:R-:W-:Y:S02]  /*7140*/  PLOP3.LUT P1, PT, PT, PT, PT, 0x8, 0x80 ;  /* 0x000000000080781c */ /* 0x000fe40003f2e170 */
[----:B------:R-:W-:Y:S02]  /*7150*/  PLOP3.LUT P0, PT, PT, PT, UP1, 0x80, 0x8 ;  /* 0x000000000008781c */ /* 0x000fe40003f0f018 */
[----:B------:R-:W-:Y:S02]  /*7160*/  ISETP.NE.AND.EX P4, PT, R73, RZ, PT, P4 ;  /* 0x000000ff4900720c */ /* 0x000fe40003f85340 */
[----:B------:R-:W1:Y:S09]  /*7170*/  @UP1 LDCU.64 UR4, c[0x0][0x888] ;  /* 0x00011100ff0417ac */ /* 0x000e720008000a00 */
[----:B------:R-:W-:Y:S01]  /*7180*/  @P0 PLOP3.LUT P1, PT, P3, PT, PT, 0x80, 0x8 ;  /* 0x000000000008081c */ /* 0x000fe20001f2f070 */
[----:B-1----:R-:W-:Y:S04]  /*7190*/  @UP1 UISETP.NE.U32.AND UP0, UPT, UR4, URZ, UPT ;  /* 0x000000ff0400128c */ /* 0x002fe8000bf05070 */
[----:B------:R-:W-:Y:S04]  /*71a0*/  @UP1 UISETP.NE.AND.EX UP0, UPT, UR5, URZ, UPT, UP0 ;  /* 0x000000ff0500128c */ /* 0x000fe8000bf05300 */
[----:B------:R-:W-:Y:S01]  /*71b0*/  @UP1 USEL UR4, URZ, 0xffffffff, UP0 ;  /* 0xffffffffff041887 */ /* 0x000fe20008000000 */
[----:B------:R-:W-:Y:S11]  /*71c0*/  @!P3 BRA `(.L_x_133) ;  /* 0x000000000030b947 */ /* 0x000ff60003800000 */
[----:B------:R-:W-:Y:S01]  /*71d0*/  ISETP.NE.U32.AND P2, PT, R74, RZ, PT ;  /* 0x000000ff4a00720c */ /* 0x000fe20003f45070 */
[----:B------:R-:W1:Y:S01]  /*71e0*/  LDCU.64 UR6, c[0x0][0x358] ;  /* 0x00006b00ff0677ac */ /* 0x000e620008000a00 */
[----:B------:R-:W-:Y:S02]  /*71f0*/  IMAD.MOV.U32 R81, RZ, RZ, 0x1 ;  /* 0x00000001ff517424 */ /* 0x000fe400078e00ff */
[----:B------:R-:W-:Y:S11]  /*7200*/  ISETP.NE.AND.EX P2, PT, R75, RZ, PT, P2 ;  /* 0x000000ff4b00720c */ /* 0x000ff60003f45320 */
[----:B------:R-:W-:Y:S02]  /*7210*/  @!UPT UIADD3 URZ, UPT, UPT, URZ, URZ, URZ ;  /* 0x000000fffffff290 */ /* 0x000fe4000fffe0ff */
[----:B------:R-:W3:Y:S01]  /*7220*/  @P2 LDC.64 R2, c[0x0][0x888] ;  /* 0x00022200ff022b82 */ /* 0x000ee20000000a00 */
[----:B--2---:R-:W-:Y:S04]  /*7230*/  @P2 IMAD R0, R76, UR36, RZ ;  /* 0x000000244c002c24 */ /* 0x004fe8000f8e02ff */
[----:B---3--:R-:W-:Y:S04]  /*7240*/  @P2 IMAD.WIDE R2, R0, 0x4, R2 ;  /* 0x0000000400022825 */ /* 0x008fe800078e0202 */
[----:B------:R-:W-:Y:S01]  /*7250*/  HFMA2 R0, -RZ, RZ, 0, 5.9604644775390625e-08 ;  /* 0x00000001ff007431 */ /* 0x000fe200000001ff */
[----:B-1---5:R1:W5:Y:S04]  /*7260*/  @P2 LDG.E R40, desc[UR6][R2.64] ;  /* 0x0000000602282981 */ /* 0x022368000c1e1900 */
[----:B------:R-:W-:Y:S01]  /*7270*/  @!P2 PRMT R81, R0, 0x7610, R81 ;  /* 0x000076100051a816 */ /* 0x000fe20000000051 */
[----:B-1----:R-:W3:Y:S06]  /*7280*/  @!P2 LDC R40, c[0x0][0x880] ;  /* 0x00022000ff28ab82 */ /* 0x002eec0000000800 */
.L_x_133:
[----:B------:R-:W-:Y:S05]  /*7290*/  @!P4 BRA `(.L_x_134) ;  /* 0x000000000024c947 */ /* 0x000fea0003800000 */
[----:B------:R-:W-:Y:S01]  /*72a0*/  ISETP.NE.U32.AND P2, PT, R70, RZ, PT ;  /* 0x000000ff4600720c */ /* 0x000fe20003f45070 */
[----:B------:R-:W1:Y:S03]  /*72b0*/  LDCU.64 UR6, c[0x0][0x358] ;  /* 0x00006b00ff0677ac */ /* 0x000e660008000a00 */
[----:B------:R-:W-:Y:S11]  /*72c0*/  ISETP.NE.AND.EX P2, PT, R71, RZ, PT, P2 ;  /* 0x000000ff4700720c */ /* 0x000ff60003f45320 */
[----:B------:R-:W-:Y:S02]  /*72d0*/  @!UPT UIADD3 URZ, UPT, UPT, URZ, URZ, URZ ;  /* 0x000000fffffff290 */ /* 0x000fe4000fffe0ff */
[----:B------:R-:W4:Y:S01]  /*72e0*/  @P2 LDC.64 R2, c[0x0][0x8a8] ;  /* 0x00022a00ff022b82 */ /* 0x000f220000000a00 */
[----:B--2---:R-:W-:Y:S04]  /*72f0*/  @P2 IMAD R0, R72, UR36, RZ ;  /* 0x0000002448002c24 */ /* 0x004fe8000f8e02ff */
[----:B----4-:R-:W-:Y:S05]  /*7300*/  @P2 IMAD.WIDE R2, R0, 0x4, R2 ;  /* 0x0000000400022825 */ /* 0x010fea00078e0202 */
[----:B-1---5:R1:W5:Y:S02]  /*7310*/  @P2 LDG.E R38, desc[UR6][R2.64] ;  /* 0x0000000602262981 */ /* 0x022364000c1e1900 */
[----:B-1----:R-:W4:Y:S02]  /*7320*/  @!P2 LDC R38, c[0x0][0x8a0] ;  /* 0x00022800ff26ab82 */ /* 0x002f240000000800 */
.L_x_134:
[----:B---3-5:R-:W-:Y:S01]  /*7330*/  @P0 ISETP.NE.AND P4, PT, R40, RZ, PT ;  /* 0x000000ff2800020c */ /* 0x028fe20003f85270 */
[----:B--2---:R-:W-:Y:S01]  /*7340*/  IMAD.U32 R0, RZ, RZ, UR4 ;  /* 0x00000004ff007e24 */ /* 0x004fe2000f8e00ff */
[----:B------:R-:W-:Y:S01]  /*7350*/  @P0 LOP3.LUT P2, RZ, R81, 0xff, RZ, 0xc0, !PT ;  /* 0x000000ff51ff0812 */ /* 0x000fe2000784c0ff */
[----:B------:R-:W-:Y:S01]  /*7360*/  BSSY B1, `(.L_x_135) ;  /* 0x0000034000017945 */ /* 0x000fe20003800000 */
[----:B------:R-:W-:Y:S02]  /*7370*/  @P0 SEL R2, RZ, 0xffffffff, P4 ;  /* 0xffffffffff020807 */ /* 0x000fe40002000000 */
[----:B------:R-:W-:Y:S02]  /*7380*/  CS2R R50, SRZ ;  /* 0x0000000000327805 */ /* 0x000fe4000001ff00 */
[----:B------:R-:W-:Y:S02]  /*7390*/  LEA R83, R36, UR44, 0x3 ;  /* 0x0000002c24537c11 */ /* 0x000fe4000f8e18ff */
[----:B------:R-:W-:Y:S02]  /*73a0*/  CS2R R48, SRZ ;  /* 0x0000000000307805 */ /* 0x000fe4000001ff00 */
[----:B------:R-:W-:Y:S02]  /*73b0*/  @P1 SEL R2, R0, R2, !P2 ;  /* 0x0000000200021207 */ /* 0x000fe40005000000 */
[----:B------:R-:W-:Y:S02]  /*73c0*/  CS2R R46, SRZ ;  /* 0x00000000002e7805 */ /* 0x000fe4000001ff00 */
[----:B------:R-:W-:Y:S02]  /*73d0*/  SHF.L.U32 R4, R87, 0x1f, RZ ;  /* 0x0000001f57047819 */ /* 0x000fe400000006ff */
[----:B------:R-:W-:Y:S02]  /*73e0*/  CS2R R44, SRZ ;  /* 0x00000000002c7805 */ /* 0x000fe4000001ff00 */
[----:B------:R-:W-:Y:S02]  /*73f0*/  @P0 LOP3.LUT R2, R2, 0x1, RZ, 0xc0, !PT ;  /* 0x0000000102020812 */ /* 0x000fe400078ec0ff */
[----:B------:R-:W-:Y:S02]  /*7400*/  PLOP3.LUT P5, PT, PT, PT, PT, 0x8, 0x80 ;  /* 0x000000000080781c */ /* 0x000fe40003fae170 */
[----:B------:R-:W-:Y:S01]  /*7410*/  ISETP.NE.U32.OR P1, PT, R2, 0x1, !P0 ;  /* 0x000000010200780c */ /* 0x000fe20004725470 */
[----:B------:R-:W-:Y:S11]  /*7420*/  IMAD R2, R36, 0x20, R37 ;  /* 0x0000002024027824 */ /* 0x000ff600078e0225 */
[----:B------:R-:W-:Y:S01]  /*7430*/  @!UPT UIADD3 URZ, UPT, UPT, URZ, URZ, URZ ;  /* 0x000000fffffff290 */ /* 0x000fe2000fffe0ff */
[----:B------:R-:W-:Y:S04]  /*7440*/  @P1 SHF.L.U32 R0, R85, 0x1f, RZ ;  /* 0x0000001f55001819 */ /* 0x000fe800000006ff */
[----:B------:R-:W1:Y:S01]  /*7450*/  @P1 SYNCS.PHASECHK.TRANS64.TRYWAIT P0, [UR44+0x240], R0 ;  /* 0x00024000ff0015a7 */ /* 0x000e62000800112c */
[----:B------:R2:W3:Y:S01]  /*7460*/  SYNCS.PHASECHK.TRANS64.TRYWAIT P4, [R83+URZ+0x280], R4 ;  /* 0x00028004530075a7 */ /* 0x0004e200080811ff */
[----:B-1----:R-:W-:Y:S01]  /*7470*/  @P1 PLOP3.LUT P5, PT, P0, PT, PT, 0x8, 0x80 ;  /* 0x000000000080181c */ /* 0x002fe200007ae170 */
[----:B------:R-:W-:Y:S01]  /*7480*/  @!UPT UIADD3 URZ, UPT, UPT, URZ, URZ, URZ ;  /* 0x000000fffffff290 */ /* 0x000fe2000fffe0ff */
[----:B--23--:R-:W-:Y:S11]  /*7490*/  @!P1 BRA `(.L_x_136) ;  /* 0x0000000000809947 */ /* 0x00cff60003800000 */
[----:B------:R-:W-:Y:S01]  /*74a0*/  ISETP.NE.U32.AND P0, PT, RZ, UR58, PT ;  /* 0x0000003aff007c0c */ /* 0x000fe2000bf05070 */
[----:B------:R-:W-:Y:S01]  /*74b0*/  BSSY B0, `(.L_x_137) ;  /* 0x0000012000007945 */ /* 0x000fe20003800000 */
[----:B------:R-:W-:Y:S02]  /*74c0*/  ISETP.NE.AND P2, PT, R40, RZ, PT ;  /* 0x000000ff2800720c */ /* 0x000fe40003f45270 */
[----:B------:R-:W-:Y:S02]  /*74d0*/  CS2R R46, SRZ ;  /* 0x00000000002e7805 */ /* 0x000fe4000001ff00 */
[----:B------:R-:W-:Y:S02]  /*74e0*/  ISETP.NE.AND.EX P0, PT, RZ, UR59, PT, P0 ;  /* 0x0000003bff007c0c */ /* 0x000fe4000bf05300 */
[----:B------:R-:W-:Y:S02]  /*74f0*/  CS2R R44, SRZ ;  /* 0x00000000002c7805 */ /* 0x000fe4000001ff00 */
[----:B------:R-:W-:Y:S02]  /*7500*/  LOP3.LUT P1, RZ, R81, 0xff, RZ, 0xc0, !PT ;  /* 0x000000ff51ff7812 */ /* 0x000fe4000782c0ff */
[----:B------:R-:W-:Y:S02]  /*7510*/  CS2R R50, SRZ ;  /* 0x0000000000327805 */ /* 0x000fe4000001ff00 */
[----:B------:R-:W-:Y:S02]  /*7520*/  SEL R0, RZ, 0xffffffff, P2 ;  /* 0xffffffffff007807 */ /* 0x000fe40001000000 */
[----:B------:R-:W-:Y:S02]  /*7530*/  CS2R R48, SRZ ;  /* 0x0000000000307805 */ /* 0x000fe4000001ff00 */
[----:B------:R-:W-:Y:S04]  /*7540*/  SEL R3, RZ, 0xffffffff, P0 ;  /* 0xffffffffff037807 */ /* 0x000fe80000000000 */
[----:B------:R-:W-:Y:S04]  /*7550*/  @P3 SEL R0, R3, R0, !P1 ;  /* 0x0000000003003207 */ /* 0x000fe80004800000 */
[----:B------:R-:W-:Y:S04]  /*7560*/  LOP3.LUT R0, R0, 0x1, RZ, 0xc0, !PT ;  /* 0x0000000100007812 */ /* 0x000fe800078ec0ff */
[----:B------:R-:W-:Y:S01]  /*7570*/  ISETP.NE.U32.AND P0, PT, R0, 0x1, PT ;  /* 0x000000010000780c */ /* 0x000fe20003f05070 */
[----:B------:R-:W-:Y:S01]  /*7580*/  @!UPT UIADD3 URZ, UPT, UPT, URZ, URZ, URZ ;  /* 0x000000fffffff290 */ /* 0x000fe2000fffe0ff */
[----:B------:R-:W-:Y:S11]  /*7590*/  @!P5 BRA `(.L_x_138) ;  /* 0x00000000000cd947 */ /* 0x000ff60003800000 */
[----:B------:R-:W-:Y:S04]  /*75a0*/  SHF.L.U32 R3, R85, 0x1f, RZ ;  /* 0x0000001f55037819 */ /* 0x000fe800000006ff */
[----:B------:R-:W1:Y:S02]  /*75b0*/  SYNCS.PHASECHK.TRANS64.TRYWAIT P1, [UR44+0x240], R3 ;  /* 0x00024003ff0075a7 */ /* 0x000e64000802112c */
[----:B-1----:R-:W-:Y:S05]  /*75c0*/  @!P1 BRA `(.L_x_139) ;  /* 0x0000002000b89947 */ /* 0x002fea0003800000 */
.L_x_138:
[----:B------:R-:W-:Y:S05]  /*75d0*/  BSYNC B0 ;  /* 0x0000000000007941 */ /* 0x000fea0003800000 */
.L_x_137:
[----:B------:R2:W3:Y:S01]  /*75e0*/  @P0 LDS.128 R44, [R80+UR44+0x400] ;  /* 0x0004002c502c0984 */ /* 0x0004e20008000c00 */
[----:B------:R-:W-:Y:S01]  /*75f0*/  UIADD3 UR4, UPT, UPT, UR44, 0x248, URZ ;  /* 0x000002482c047890 */ /* 0x000fe2000fffe0ff */
[----:B------:R-:W-:Y:S02]  /*7600*/  LOP3.LUT R85, R85, 0x1, RZ, 0x3c, !PT ;  /* 0x0000000155557812 */ /* 0x000fe400078e3cff */
[----:B------:R2:W1:Y:S01]  /*7610*/  @P0 LDS.128 R48, [R79+0x10] ;  /* 0x000010004f300984 */ /* 0x0004620000000c00 */
[----:B------:R-:W-:Y:S01]  /*7620*/  UPRMT UR4, UR55, 0x654, UR4 ;  /* 0x0000065437047896 */ /* 0x000fe20008000004 */
[----:B------:R-:W-:Y:S01]  /*7630*/  @!PT LDS RZ, [RZ] ;  /* 0x00000000fffff984 */ /* 0x000fe20000000800 */
[----:B------:R-:W-:Y:S01]  /*7640*/  @!PT LDS RZ, [RZ] ;  /* 0x00000000fffff984 */ /* 0x000fe20000000800 */
[----:B------:R-:W-:Y:S01]  /*7650*/  @!PT LDS RZ, [RZ] ;  /* 0x00000000fffff984 */ /* 0x000fe20000000800 */
[----:B------:R-:W-:Y:S01]  /*7660*/  @!PT LDS RZ, [RZ] ;  /* 0x00000000fffff984 */ /* 0x000fe20000000800 */
[----:B------:R5:W-:Y:S06]  /*7670*/  MEMBAR.ALL.CTA ;  /* 0x0000000000007992 */ /* 0x000bec0000008000 */
[----:B-----5:R-:W5:Y:S02]  /*7680*/  FENCE.VIEW.ASYNC.S ;  /* 0x00000000000073c6 */ /* 0x020f640000000000 */
[----:B-----5:R-:W-:Y:S03]  /*7690*/  SYNCS.ARRIVE.TRANS64.RED.A1T0 RZ, [UR4], RZ ;  /* 0x000000ffffff79a7 */ /* 0x020fe60008100404 */
.L_x_136:
[----:B------:R-:W-:Y:S05]  /*76a0*/  BSYNC B1 ;  /* 0x0000000000017941 */ /* 0x000fea0003800000 */
.L_x_135:
[----:B-1----:R-:W-:Y:S04]  /*76b0*/  SHF.R.U32.HI R0, RZ, 0x15, R2 ;  /* 0x00000015ff007819 */ /* 0x002fe80000011602 */
[----:B------:R-:W-:Y:S01]  /*76c0*/  LOP3.LUT P0, RZ, R0, 0x3, R82, 0x48, !PT ;  /* 0x0000000300ff7812 */ /* 0x000fe20007804852 */
[----:B------:R-:W-:Y:S01]  /*76d0*/  @!UPT UIADD3 URZ, UPT, UPT, URZ, URZ, URZ ;  /* 0x000000fffffff290 */ /* 0x000fe2000fffe0ff */
[----:B------:R-:W-:Y:S11]  /*76e0*/  @P4 BRA `(.L_x_140) ;  /* 0x0000000000084947 */ /* 0x000ff60003800000 */
[----:B------:R-:W1:Y:S02]  /*76f0*/  SYNCS.PHASECHK.TRANS64.TRYWAIT P1, [R83+URZ+0x280], R4 ;  /* 0x00028004530075a7 */ /* 0x000e6400080211ff */
[----:B-1----:R-:W-:Y:S05]  /*7700*/  @!P1 BRA `(.L_x_141) ;  /* 0x0000002000809947 */ /* 0x002fea0003800000 */
.L_x_140:
[----:B------:R-:W-:Y:S05]  /*7710*/  @!P0 BRA `(.L_x_142) ;  /* 0x0000000000408947 */ /* 0x000fea0003800000 */
[----:B------:R-:W1:Y:S01]  /*7720*/  LDCU.64 UR8, c[0x4][0x70] ;  /* 0x01000e00ff0877ac */ /* 0x000e620008000a00 */
[----:B------:R-:W-:Y:S01]  /*7730*/  MOV R15, 0x0 ;  /* 0x00000000000f7802 */ /* 0x000fe20000000f00 */
[----:B------:R-:W-:Y:S02]  /*7740*/  HFMA2 R12, -RZ, RZ, 0, 5.9604644775390625e-08 ;  /* 0x00000001ff0c7431 */ /* 0x000fe400000001ff */
[----:B------:R-:W-:Y:S02]  /*7750*/  IMAD.MOV.U32 R8, RZ, RZ, 0x192 ;  /* 0x00000192ff087424 */ /* 0x000fe400078e00ff */
[----:B------:R-:W-:Y:S01]  /*7760*/  IMAD.MOV.U32 R13, RZ, RZ, RZ ;  /* 0x000000ffff0d7224 */ /* 0x000fe200078e00ff */
[----:B------:R-:W5:Y:S01]  /*7770*/  LDCU.64 UR6, c[0x4][0x78] ;  /* 0x01000f00ff0677ac */ /* 0x000f620008000a00 */
[----:B------:R-:W2:Y:S01]  /*7780*/  LDC.64 R14, c[0x4][R15] ;  /* 0x010000000f0e7b82 */ /* 0x000ea20000000a00 */
[----:B------:R-:W3:Y:S01]  /*7790*/  LDCU.64 UR4, c[0x4][0x10] ;  /* 0x01000200ff0477ac */ /* 0x000ee20008000a00 */
[----:B-1----:R-:W-:Y:S01]  /*77a0*/  MOV R5, UR9 ;  /* 0x0000000900057c02 */ /* 0x002fe20008000f00 */
[----:B------:R-:W-:Y:S01]  /*77b0*/  IMAD.U32 R4, RZ, RZ, UR8 ;  /* 0x00000008ff047e24 */ /* 0x000fe2000f8e00ff */
[----:B-----5:R-:W-:Y:S01]  /*77c0*/  MOV R7, UR7 ;  /* 0x0000000700077c02 */ /* 0x020fe20008000f00 */
[----:B------:R-:W-:Y:S01]  /*77d0*/  IMAD.U32 R6, RZ, RZ, UR6 ;  /* 0x00000006ff067e24 */ /* 0x000fe2000f8e00ff */
[----:B---3--:R-:W-:Y:S01]  /*77e0*/  MOV R11, UR5 ;  /* 0x00000005000b7c02 */ /* 0x008fe20008000f00 */
[----:B------:R-:W-:Y:S02]  /*77f0*/  IMAD.U32 R10, RZ, RZ, UR4 ;  /* 0x00000004ff0a7e24 */ /* 0x000fe4000f8e00ff */
[----:B------:R-:W-:Y:S07]  /*7800*/  LEPC R20, `(.L_x_142) ;  /* 0x000000001014794e */ /* 0x000fee0000000000 */
[----:B--2-4-:R-:W-:Y:S05]  /*7810*/  CALL.ABS.NOINC R14 ;  /* 0x000000000e007343 */ /* 0x014fea0003c00000 */
.L_x_142:
[----:B------:R-:W-:Y:S01]  /*7820*/  LOP3.LUT P0, RZ, R78, 0x60, RZ, 0xc0, !PT ;  /* 0x000000604eff7812 */ /* 0x000fe2000780c0ff */
[----:B------:R-:W-:Y:S05]  /*7830*/  WARPSYNC.ALL ;  /* 0x0000000000007948 */ /* 0x000fea0003800000 */
[----:B------:R-:W-:Y:S01]  /*7840*/  R2UR UR4, R2 ;  /* 0x00000000020472ca */ /* 0x000fe200000e0000 */
[----:B---3--:R-:W-:Y:S01]  /*7850*/  IMAD.U32 R64, R46, 0x10000, RZ ;  /* 0x000100002e407824 */ /* 0x008fe200078e00ff */
[----:B------:R-:W-:Y:S01]  /*7860*/  SHF.L.U32 R41, R44, 0x10, RZ ;  /* 0x000000102c297819 */ /* 0x000fe200000006ff */
[----:B------:R-:W-:Y:S01]  /*7870*/  IMAD.U32 R63, R48, 0x10000, RZ ;  /* 0x00010000303f7824 */ /* 0x000fe200078e00ff */
[----:B------:R-:W-:Y:S01]  /*7880*/  PRMT R39, R44, 0x8880, RZ ;  /* 0x000088802c277816 */ /* 0x000fe200000000ff */
[----:B------:R-:W-:Y:S01]  /*7890*/  IMAD.U32 R53, R50, 0x10000, RZ ;  /* 0x0001000032357824 */ /* 0x000fe200078e00ff */
[----:B------:R-:W-:Y:S01]  /*78a0*/  SHF.L.U32 R42, R44, 0x8, RZ ;  /* 0x000000082c2a7819 */ /* 0x000fe200000006ff */
[----:B------:R-:W-:Y:S01]  /*78b0*/  BSSY.RECONVERGENT B0, `(.L_x_143) ;  /* 0x000009e000007945 */ /* 0x000fe20003800200 */
[----:B------:R-:W-:Y:S02]  /*78c0*/  SHF.R.S32.HI R41, RZ, 0x18, R41 ;  /* 0x00000018ff297819 */ /* 0x000fe40000011429 */
[----:B------:R-:W-:Y:S02]  /*78d0*/  SHF.R.S32.HI R42, RZ, 0x18, R42 ;  /* 0x00000018ff2a7819 */ /* 0x000fe4000001142a */
[----:B------:R-:W-:Y:S01]  /*78e0*/  SHF.R.S32.HI R43, RZ, 0x18, R44 ;  /* 0x00000018ff2b7819 */ /* 0x000fe2000001142c */
[----:B------:R-:W1:Y:S01]  /*78f0*/  LDTM.x32 R4, tmem[UR4] ;  /* 0x00000004000479ee */ /* 0x000e6200082c0000 */
[----:B------:R-:W-:Y:S01]  /*7900*/  NOP ;  /* 0x0000000000007918 */ /* 0x000fe20000000000 */
[----:B------:R-:W-:Y:S02]  /*7910*/  IADD3 R83, PT, PT, R83, 0x2a0, RZ ;  /* 0x000002a053537810 */ /* 0x000fe40007ffe0ff */
[----:B------:R-:W-:Y:S02]  /*7920*/  PRMT R69, R45, 0x8880, RZ ;  /* 0x000088802d457816 */ /* 0x000fe400000000ff */
[----:B------:R-:W-:Y:S02]  /*7930*/  LOP3.LUT R83, R83, 0xfefffff8, RZ, 0xc0, !PT ;  /* 0xfefffff853537812 */ /* 0x000fe400078ec0ff */
[----:B------:R-:W-:Y:S02]  /*7940*/  SHF.L.U32 R68, R45, 0x10, RZ ;  /* 0x000000102d447819 */ /* 0x000fe400000006ff */
[----:B-1----:R1:W-:Y:S01]  /*7950*/  SYNCS.ARRIVE.TRANS64.RED.A1T0 RZ, [R83+URZ], RZ ;  /* 0x000000ff53ff79a7 */ /* 0x0023e200081004ff */
[----:B------:R-:W-:Y:S02]  /*7960*/  SHF.R.S32.HI R44, RZ, 0x18, R45 ;  /* 0x00000018ff2c7819 */ /* 0x000fe4000001142d */
[----:B------:R-:W-:Y:S02]  /*7970*/  PRMT R66, R46, 0x8880, RZ ;  /* 0x000088802e427816 */ /* 0x000fe400000000ff */
[C---:B------:R-:W-:Y:S02]  /*7980*/  PRMT R60, R47.reuse, 0x8880, RZ ;  /* 0x000088802f3c7816 */ /* 0x040fe400000000ff */
[C---:B------:R-:W-:Y:S02]  /*7990*/  SHF.L.U32 R59, R47.reuse, 0x10, RZ ;  /* 0x000000102f3b7819 */ /* 0x040fe400000006ff */
[----:B------:R-:W-:Y:S02]  /*79a0*/  SHF.L.U32 R58, R47, 0x8, RZ ;  /* 0x000000082f3a7819 */ /* 0x000fe400000006ff */
[C---:B------:R-:W-:Y:S02]  /*79b0*/  PRMT R65, R48.reuse, 0x8880, RZ ;  /* 0x0000888030417816 */ /* 0x040fe400000000ff */
[----:B------:R-:W-:Y:S01]  /*79c0*/  SHF.L.U32 R62, R48, 0x8, RZ ;  /* 0x00000008303e7819 */ /* 0x000fe200000006ff */
[C---:B----4-:R-:W-:Y:S01]  /*79d0*/  IMAD R0, R38.reuse, R4, RZ ;  /* 0x0000000426007224 */ /* 0x050fe200078e02ff */
[----:B------:R-:W-:Y:S01]  /*79e0*/  SHF.R.S32.HI R4, RZ, 0x18, R68 ;  /* 0x00000018ff047819 */ /* 0x000fe20000011444 */
[C---:B------:R-:W-:Y:S01]  /*79f0*/  IMAD R2, R38.reuse, R5, RZ ;  /* 0x0000000526027224 */ /* 0x040fe200078e02ff */
[C---:B------:R-:W-:Y:S01]  /*7a00*/  PRMT R57, R49.reuse, 0x8880, RZ ;  /* 0x0000888031397816 */ /* 0x040fe200000000ff */
[C---:B------:R-:W-:Y:S01]  /*7a10*/  IMAD R3, R38.reuse, R6, RZ ;  /* 0x0000000626037224 */ /* 0x040fe200078e02ff */
[----:B------:R-:W-:Y:S01]  /*7a20*/  SHF.L.U32 R56, R49, 0x10, RZ ;  /* 0x0000001031387819 */ /* 0x000fe200000006ff */
[----:B------:R-:W-:Y:S01]  /*7a30*/  IMAD R0, R39, R40, R0 ;  /* 0x0000002827007224 */ /* 0x000fe200078e0200 */
[----:B------:R-:W-:Y:S01]  /*7a40*/  MOV R39, R66 ;  /* 0x0000004200277202 */ /* 0x000fe20000000f00 */
[----:B------:R-:W-:Y:S01]  /*7a50*/  IMAD R7, R38, R7, RZ ;  /* 0x0000000726077224 */ /* 0x000fe200078e02ff */
[----:B------:R-:W-:Y:S01]  /*7a60*/  SHF.L.U32 R55, R49, 0x8, RZ ;  /* 0x0000000831377819 */ /* 0x000fe200000006ff */
[-C--:B------:R-:W-:Y:S01]  /*7a70*/  IMAD R2, R41, R40.reuse, R2 ;  /* 0x0000002829027224 */ /* 0x080fe200078e0202 */
[----:B------:R-:W-:Y:S01]  /*7a80*/  SHF.R.S32.HI R41, RZ, 0x18, R48 ;  /* 0x00000018ff297819 */ /* 0x000fe20000011430 */
[-C--:B------:R-:W-:Y:S01]  /*7a90*/  IMAD R3, R42, R40.reuse, R3 ;  /* 0x000000282a037224 */ /* 0x080fe200078e0203 */
[----:B------:R-:W-:Y:S01]  /*7aa0*/  SHF.L.U32 R48, R51, 0x8, RZ ;  /* 0x0000000833307819 */ /* 0x000fe200000006ff */
[----:B------:R-:W-:Y:S01]  /*7ab0*/  IMAD R7, R43, R40, R7 ;  /* 0x000000282b077224 */ /* 0x000fe200078e0207 */
[----:B------:R-:W-:Y:S01]  /*7ac0*/  SHF.L.U32 R67, R45, 0x8, RZ ;  /* 0x000000082d437819 */ /* 0x000fe200000006ff */
[C---:B------:R-:W-:Y:S01]  /*7ad0*/  IMAD R8, R38.reuse, R8, RZ ;  /* 0x0000000826087224 */ /* 0x040fe200078e02ff */
[----:B------:R-:W-:Y:S01]  /*7ae0*/  SHF.R.S32.HI R45, RZ, 0x18, R46 ;  /* 0x00000018ff2d7819 */ /* 0x000fe2000001142e */
[----:B------:R-:W-:Y:S01]  /*7af0*/  IMAD R9, R38, R9, RZ ;  /* 0x0000000926097224 */ /* 0x000fe200078e02ff */
[----:B------:R-:W-:Y:S01]  /*7b00*/  SHF.L.U32 R61, R46, 0x8, RZ ;  /* 0x000000082e3d7819 */ /* 0x000fe200000006ff */
[C---:B------:R-:W-:Y:S01]  /*7b10*/  IMAD R10, R38.reuse, R10, RZ ;  /* 0x0000000a260a7224 */ /* 0x040fe200078e02ff */
[----:B------:R-:W-:Y:S01]  /*7b20*/  SHF.R.S32.HI R46, RZ, 0x18, R47 ;  /* 0x00000018ff2e7819 */ /* 0x000fe2000001142f */
[C---:B------:R-:W-:Y:S01]  /*7b30*/  IMAD R11, R38.reuse, R11, RZ ;  /* 0x0000000b260b7224 */ /* 0x040fe200078e02ff */
[----:B------:R-:W-:Y:S01]  /*7b40*/  SHF.R.S32.HI R42, RZ, 0x18, R49 ;  /* 0x00000018ff2a7819 */ /* 0x000fe20000011431 */
[----:B------:R-:W-:Y:S01]  /*7b50*/  IMAD R6, R38, R15, RZ ;  /* 0x0000000f26067224 */ /* 0x000fe200078e02ff */
[----:B------:R-:W-:Y:S01]  /*7b60*/  PRMT R54, R50, 0x8880, RZ ;  /* 0x0000888032367816 */ /* 0x000fe200000000ff */
[----:B------:R-:W-:Y:S01]  /*7b70*/  IMAD R15, R38, R20, RZ ;  /* 0x00000014260f7224 */ /* 0x000fe200078e02ff */
[----:B------:R-:W-:Y:S01]  /*7b80*/  SHF.L.U32 R52, R50, 0x8, RZ ;  /* 0x0000000832347819 */ /* 0x000fe200000006ff */
[C---:B------:R-:W-:Y:S01]  /*7b90*/  IMAD R20, R38.reuse, R25, RZ ;  /* 0x0000001926147224 */ /* 0x040fe200078e02ff */
[----:B------:R-:W-:Y:S01]  /*7ba0*/  SHF.R.S32.HI R43, RZ, 0x18, R50 ;  /* 0x00000018ff2b7819 */ /* 0x000fe20000011432 */
[C---:B------:R-:W-:Y:S01]  /*7bb0*/  IMAD R25, R38.reuse, R30, RZ ;  /* 0x0000001e26197224 */ /* 0x040fe200078e02ff */
[C---:B------:R-:W-:Y:S01]  /*7bc0*/  PRMT R50, R51.reuse, 0x8880, RZ ;  /* 0x0000888033327816 */ /* 0x040fe200000000ff */
[C---:B------:R-:W-:Y:S01]  /*7bd0*/  IMAD R30, R38.reuse, R35, RZ ;  /* 0x00000023261e7224 */ /* 0x040fe200078e02ff */
[----:B------:R-:W-:Y:S02]  /*7be0*/  SHF.L.U32 R49, R51, 0x10, RZ ;  /* 0x0000001033317819 */ /* 0x000fe400000006ff */
[----:B------:R-:W-:Y:S02]  /*7bf0*/  SHF.R.S32.HI R47, RZ, 0x18, R51 ;  /* 0x00000018ff2f7819 */ /* 0x000fe40000011433 */
[----:B------:R-:W-:Y:S01]  /*7c00*/  I2IP.S8.S32.SAT R51, R7, R3, RZ ;  /* 0x0000000307337239 */ /* 0x000fe200000014ff */
[----:B------:R-:W-:Y:S01]  /*7c10*/  IMAD.MOV.U32 R3, RZ, RZ, R69 ;  /* 0x000000ffff037224 */ /* 0x000fe200078e0045 */
[----:B------:R-:W-:Y:S01]  /*7c20*/  SHF.R.S32.HI R5, RZ, 0x18, R67 ;  /* 0x00000018ff057819 */ /* 0x000fe20000011443 */
[----:B------:R-:W-:Y:S01]  /*7c30*/  IMAD R7, R38, R16, RZ ;  /* 0x0000001026077224 */ /* 0x000fe200078e02ff */
[----:B------:R-:W-:Y:S01]  /*7c40*/  IADD3 R36, PT, PT, R36, 0x1, RZ ;  /* 0x0000000124247810 */ /* 0x000fe20007ffe0ff */
[-C--:B------:R-:W-:Y:S02]  /*7c50*/  IMAD R8, R3, R40.reuse, R8 ;  /* 0x0000002803087224 */ /* 0x080fe400078e0208 */
[-C--:B------:R-:W-:Y:S02]  /*7c60*/  IMAD R9, R4, R40.reuse, R9 ;  /* 0x0000002804097224 */ /* 0x080fe400078e0209 */
[-C--:B------:R-:W-:Y:S02]  /*7c70*/  IMAD R10, R5, R40.reuse, R10 ;  /* 0x00000028050a7224 */ /* 0x080fe400078e020a */
[----:B------:R-:W-:Y:S02]  /*7c80*/  IMAD R11, R44, R40, R11 ;  /* 0x000000282c0b7224 */ /* 0x000fe400078e020b */
[C---:B------:R-:W-:Y:S02]  /*7c90*/  IMAD R3, R38.reuse, R12, RZ ;  /* 0x0000000c26037224 */ /* 0x040fe400078e02ff */
[C---:B------:R-:W-:Y:S01]  /*7ca0*/  IMAD R12, R38.reuse, R17, RZ ;  /* 0x00000011260c7224 */ /* 0x040fe200078e02ff */
[----:B------:R-:W-:Y:S01]  /*7cb0*/  I2IP.S8.S32.SAT R11, R11, R10, RZ ;  /* 0x0000000a0b0b7239 */ /* 0x000fe200000014ff */
[C---:B------:R-:W-:Y:S01]  /*7cc0*/  IMAD R17, R38.reuse, R22, RZ ;  /* 0x0000001626117224 */ /* 0x040fe200078e02ff */
[----:B------:R-:W-:Y:S01]  /*7cd0*/  SHF.R.S32.HI R10, RZ, 0x18, R64 ;  /* 0x00000018ff0a7819 */ /* 0x000fe20000011440 */
[C---:B------:R-:W-:Y:S02]  /*7ce0*/  IMAD R22, R38.reuse, R27, RZ ;  /* 0x0000001b26167224 */ /* 0x040fe400078e02ff */
[----:B------:R-:W-:Y:S01]  /*7cf0*/  IMAD R27, R38, R32, RZ ;  /* 0x00000020261b7224 */ /* 0x000fe200078e02ff */
[----:B------:R-:W-:Y:S01]  /*7d00*/  I2IP.S8.S32.SAT R32, R2, R0, R51 ;  /* 0x0000000002207239 */ /* 0x000fe20000001433 */
[C---:B------:R-:W-:Y:S01]  /*7d10*/  IMAD R4, R38.reuse, R13, RZ ;  /* 0x0000000d26047224 */ /* 0x040fe200078e02ff */
[----:B------:R-:W-:Y:S01]  /*7d20*/  SHF.R.S32.HI R0, RZ, 0x18, R61 ;  /* 0x00000018ff007819 */ /* 0x000fe2000001143d */
[C---:B------:R-:W-:Y:S01]  /*7d30*/  IMAD R5, R38.reuse, R14, RZ ;  /* 0x0000000e26057224 */ /* 0x040fe200078e02ff */
[----:B------:R-:W-:Y:S01]  /*7d40*/  MOV R2, R60 ;  /* 0x0000003c00027202 */ /* 0x000fe20000000f00 */
[C---:B------:R-:W-:Y:S02]  /*7d50*/  IMAD R13, R38.reuse, R18, RZ ;  /* 0x00000012260d7224 */ /* 0x040fe400078e02ff */
[----:B------:R-:W-:Y:S02]  /*7d60*/  IMAD R3, R39, R40, R3 ;  /* 0x0000002827037224 */ /* 0x000fe400078e0203 */
[C---:B------:R-:W-:Y:S02]  /*7d70*/  IMAD R18, R38.reuse, R23, RZ ;  /* 0x0000001726127224 */ /* 0x040fe400078e02ff */
[----:B------:R-:W-:Y:S02]  /*7d80*/  IMAD R23, R38, R28, RZ ;  /* 0x0000001c26177224 */ /* 0x000fe400078e02ff */
[----:B------:R-:W-:Y:S02]  /*7d90*/  IMAD R4, R10, R40, R4 ;  /* 0x000000280a047224 */ /* 0x000fe400078e0204 */
[----:B------:R-:W-:Y:S01]  /*7da0*/  IMAD R28, R38, R33, RZ ;  /* 0x00000021261c7224 */ /* 0x000fe200078e02ff */
[----:B------:R-:W-:Y:S01]  /*7db0*/  I2IP.S8.S32.SAT R33, R9, R8, R11 ;  /* 0x0000000809217239 */ /* 0x000fe2000000140b */
[-C--:B------:R-:W-:Y:S01]  /*7dc0*/  IMAD R5, R0, R40.reuse, R5 ;  /* 0x0000002800057224 */ /* 0x080fe200078e0205 */
[----:B------:R-:W-:Y:S01]  /*7dd0*/  SHF.R.S32.HI R8, RZ, 0x18, R59 ;  /* 0x00000018ff087819 */ /* 0x000fe2000001143b */
[-C--:B------:R-:W-:Y:S01]  /*7de0*/  IMAD R6, R45, R40.reuse, R6 ;  /* 0x000000282d067224 */ /* 0x080fe200078e0206 */
[----:B------:R-:W-:Y:S01]  /*7df0*/  SHF.R.S32.HI R9, RZ, 0x18, R58 ;  /* 0x00000018ff097819 */ /* 0x000fe2000001143a */
[-C--:B------:R-:W-:Y:S01]  /*7e00*/  IMAD R7, R2, R40.reuse, R7 ;  /* 0x0000002802077224 */ /* 0x080fe200078e0207 */
[----:B------:R-:W-:Y:S01]  /*7e10*/  MOV R0, R65 ;  /* 0x0000004100007202 */ /* 0x000fe20000000f00 */
[----:B------:R-:W-:Y:S01]  /*7e20*/  IMAD R14, R38, R19, RZ ;  /* 0x00000013260e7224 */ /* 0x000fe200078e02ff */
[----:B------:R-:W-:Y:S01]  /*7e30*/  I2IP.S8.S32.SAT R5, R6, R5, RZ ;  /* 0x0000000506057239 */ /* 0x000fe200000014ff */
[-C--:B------:R-:W-:Y:S01]  /*7e40*/  IMAD R12, R8, R40.reuse, R12 ;  /* 0x00000028080c7224 */ /* 0x080fe200078e020c */
[----:B------:R-:W-:Y:S01]  /*7e50*/  SHF.R.S32.HI R2, RZ, 0x18, R63 ;  /* 0x00000018ff027819 */ /* 0x000fe2000001143f */
[-C--:B------:R-:W-:Y:S01]  /*7e60*/  IMAD R13, R9, R40.reuse, R13 ;  /* 0x00000028090d7224 */ /* 0x080fe200078e020d */
[----:B------:R-:W-:Y:S01]  /*7e70*/  SHF.R.S32.HI R8, RZ, 0x18, R62 ;  /* 0x00000018ff087819 */ /* 0x000fe2000001143e */
[----:B------:R-:W-:Y:S02]  /*7e80*/  IMAD R16, R38, R21, RZ ;  /* 0x0000001526107224 */ /* 0x000fe400078e02ff */
[-C--:B------:R-:W-:Y:S02]  /*7e90*/  IMAD R14, R46, R40.reuse, R14 ;  /* 0x000000282e0e7224 */ /* 0x080fe400078e020e */
[-C--:B------:R-:W-:Y:S02]  /*7ea0*/  IMAD R15, R0, R40.reuse, R15 ;  /* 0x00000028000f7224 */ /* 0x080fe400078e020f */
[----:B------:R-:W-:Y:S01]  /*7eb0*/  IMAD R16, R2, R40, R16 ;  /* 0x0000002802107224 */ /* 0x000fe200078e0210 */
[----:B------:R-:W-:Y:S01]  /*7ec0*/  I2IP.S8.S32.SAT R13, R14, R13, RZ ;  /* 0x0000000d0e0d7239 */ /* 0x000fe200000014ff */
[C---:B------:R-:W-:Y:S01]  /*7ed0*/  IMAD R19, R38.reuse, R24, RZ ;  /* 0x0000001826137224 */ /* 0x040fe200078e02ff */
[----:B------:R-:W-:Y:S01]  /*7ee0*/  SHF.R.S32.HI R2, RZ, 0x18, R56 ;  /* 0x00000018ff027819 */ /* 0x000fe20000011438 */
[----:B------:R-:W-:Y:S01]  /*7ef0*/  IMAD R24, R38, R29, RZ ;  /* 0x0000001d26187224 */ /* 0x000fe200078e02ff */
[----:B------:R-:W-:Y:S01]  /*7f00*/  I2IP.S8.S32.SAT R35, R12, R7, R13 ;  /* 0x000000070c237239 */ /* 0x000fe2000000140d */
[----:B------:R-:W-:Y:S02]  /*7f10*/  IMAD R17, R8, R40, R17 ;  /* 0x0000002808117224 */ /* 0x000fe400078e0211 */
[----:B------:R-:W-:Y:S02]  /*7f20*/  IMAD.MOV.U32 R0, RZ, RZ, R57 ;  /* 0x000000ffff007224 */ /* 0x000fe400078e0039 */
[----:B------:R-:W-:Y:S01]  /*7f30*/  IMAD R29, R38, R34, RZ ;  /* 0x00000022261d7224 */ /* 0x000fe200078e02ff */
[----:B------:R-:W-:Y:S01]  /*7f40*/  I2IP.S8.S32.SAT R34, R4, R3, R5 ;  /* 0x0000000304227239 */ /* 0x000fe20000001405 */
[-C--:B------:R-:W-:Y:S01]  /*7f50*/  IMAD R18, R41, R40.reuse, R18 ;  /* 0x0000002829127224 */ /* 0x080fe200078e0212 */
[----:B------:R-:W-:Y:S01]  /*7f60*/  SHF.R.S32.HI R3, RZ, 0x18, R55 ;  /* 0x00000018ff037819 */ /* 0x000fe20000011437 */
[----:B------:R-:W-:Y:S01]  /*7f70*/  IMAD R19, R0, R40, R19 ;  /* 0x0000002800137224 */ /* 0x000fe200078e0213 */
[----:B------:R-:W-:Y:S01]  /*7f80*/  MOV R0, R54 ;  /* 0x0000003600007202 */ /* 0x000fe20000000f00 */
[----:B------:R1:W-:Y:S01]  /*7f90*/  STS.128 [R80+UR44+0x1400], R32 ;  /* 0x0014002050007988 */ /* 0x0003e20008000c2c */
[----:B------:R-:W-:Y:S01]  /*7fa0*/  SHF.R.S32.HI R4, RZ, 0x18, R48 ;  /* 0x00000018ff047819 */ /* 0x000fe20000011430 */
[----:B------:R-:W-:Y:S01]  /*7fb0*/  IMAD R21, R38, R26, RZ ;  /* 0x0000001a26157224 */ /* 0x000fe200078e02ff */
[----:B------:R-:W-:Y:S01]  /*7fc0*/  I2IP.S8.S32.SAT R17, R18, R17, RZ ;  /* 0x0000001112117239 */ /* 0x000fe200000014ff */
[-C--:B------:R-:W-:Y:S01]  /*7fd0*/  IMAD R20, R2, R40.reuse, R20 ;  /* 0x0000002802147224 */ /* 0x080fe200078e0214 */
[----:B------:R-:W-:Y:S01]  /*7fe0*/  SHF.R.S32.HI R2, RZ, 0x18, R53 ;  /* 0x00000018ff027819 */ /* 0x000fe20000011435 */
[-C--:B------:R-:W-:Y:S01]  /*7ff0*/  IMAD R21, R3, R40.reuse, R21 ;  /* 0x0000002803157224 */ /* 0x080fe200078e0215 */
[----:B------:R-:W-:Y:S01]  /*8000*/  SHF.R.S32.HI R3, RZ, 0x18, R49 ;  /* 0x00000018ff037819 */ /* 0x000fe20000011431 */
[-C--:B------:R-:W-:Y:S01]  /*8010*/  IMAD R22, R42, R40.reuse, R22 ;  /* 0x000000282a167224 */ /* 0x080fe200078e0216 */
[----:B------:R-:W-:Y:S01]  /*8020*/  I2IP.S8.S32.SAT R16, R16, R15, R17 ;  /* 0x0000000f10107239 */ /* 0x000fe20000001411 */
[-C--:B------:R-:W-:Y:S01]  /*8030*/  IMAD R23, R0, R40.reuse, R23 ;  /* 0x0000002800177224 */ /* 0x080fe200078e0217 */
[----:B------:R-:W-:Y:S01]  /*8040*/  SHF.R.S32.HI R0, RZ, 0x18, R52 ;  /* 0x00000018ff007819 */ /* 0x000fe20000011434 */
[----:B------:R-:W-:Y:S01]  /*8050*/  IMAD R24, R2, R40, R24 ;  /* 0x0000002802187224 */ /* 0x000fe200078e0218 */
[----:B------:R-:W-:Y:S01]  /*8060*/  MOV R2, R50 ;  /* 0x0000003200027202 */ /* 0x000fe20000000f00 */
[----:B------:R-:W-:Y:S01]  /*8070*/  IMAD R26, R38, R31, RZ ;  /* 0x0000001f261a7224 */ /* 0x000fe200078e02ff */
[----:B------:R-:W-:Y:S01]  /*8080*/  I2IP.S8.S32.SAT R17, R22, R21, RZ ;  /* 0x0000001516117239 */ /* 0x000fe200000014ff */
[-C--:B------:R-:W-:Y:S02]  /*8090*/  IMAD R25, R0, R40.reuse, R25 ;  /* 0x0000002800197224 */ /* 0x080fe400078e0219 */
[-C--:B------:R-:W-:Y:S01]  /*80a0*/  IMAD R26, R43, R40.reuse, R26 ;  /* 0x000000282b1a7224 */ /* 0x080fe200078e021a */
[----:B------:R-:W-:Y:S01]  /*80b0*/  I2IP.S8.S32.SAT R17, R20, R19, R17 ;  /* 0x0000001314117239 */ /* 0x000fe20000001411 */
[-C--:B------:R-:W-:Y:S02]  /*80c0*/  IMAD R27, R2, R40.reuse, R27 ;  /* 0x00000028021b7224 */ /* 0x080fe400078e021b */
[-C--:B------:R-:W-:Y:S01]  /*80d0*/  IMAD R28, R3, R40.reuse, R28 ;  /* 0x00000028031c7224 */ /* 0x080fe200078e021c */
[----:B------:R-:W-:Y:S01]  /*80e0*/  I2IP.S8.S32.SAT R18, R26, R25, RZ ;  /* 0x000000191a127239 */ /* 0x000fe200000014ff */
[-C--:B------:R-:W-:Y:S02]  /*80f0*/  IMAD R29, R4, R40.reuse, R29 ;  /* 0x00000028041d7224 */ /* 0x080fe400078e021d */
[----:B------:R-:W-:Y:S01]  /*8100*/  IMAD R30, R47, R40, R30 ;  /* 0x000000282f1e7224 */ /* 0x000fe200078e021e */
[----:B------:R-:W-:Y:S04]  /*8110*/  I2IP.S8.S32.SAT R18, R24, R23, R18 ;  /* 0x0000001718127239 */ /* 0x000fe80000001412 */
[----:B------:R-:W-:Y:S04]  /*8120*/  I2IP.S8.S32.SAT R29, R30, R29, RZ ;  /* 0x0000001d1e1d7239 */ /* 0x000fe800000014ff */
[----:B------:R-:W-:Y:S05]  /*8130*/  I2IP.S8.S32.SAT R19, R28, R27, R29 ;  /* 0x0000001b1c137239 */ /* 0x000fea000000141d */
[----:B------:R1:W-:Y:S01]  /*8140*/  STS.128 [R79+0x1010], R16 ;  /* 0x001010104f007388 */ /* 0x0003e20000000c00 */
[----:B------:R-:W-:Y:S01]  /*8150*/  @!PT LDS RZ, [RZ] ;  /* 0x00000000fffff984 */ /* 0x000fe20000000800 */
[----:B------:R-:W-:Y:S01]  /*8160*/  @!PT LDS RZ, [RZ] ;  /* 0x00000000fffff984 */ /* 0x000fe20000000800 */
[----:B------:R-:W-:Y:S01]  /*8170*/  @!PT LDS RZ, [RZ] ;  /* 0x00000000fffff984 */ /* 0x000fe20000000800 */
[----:B------:R-:W-:Y:S01]  /*8180*/  @!PT LDS RZ, [RZ] ;  /* 0x00000000fffff984 */ /* 0x000fe20000000800 */
[----:B------:R3:W-:Y:S07]  /*8190*/  MEMBAR.ALL.CTA ;  /* 0x0000000000007992 */ /* 0x0007ee0000008000 */
[----:B---3--:R-:W3:Y:S02]  /*81a0*/  FENCE.VIEW.ASYNC.S ;  /* 0x00000000000073c6 */ /* 0x008ee40000000000 */
[----:B---3--:R-:W-:Y:S06]  /*81b0*/  BAR.SYNC.DEFER_BLOCKING 0x1, 0x80 ;  /* 0x0042000000007b1d */ /* 0x008fec0000010000 */
[----:B------:R-:W-:Y:S05]  /*81c0*/  @P0 BRA `(.L_x_144) ;  /* 0x0000000000300947 */ /* 0x000fea0003800000 */
[----:B------:R-:W-:Y:S02]  /*81d0*/  UIADD3 UR4, UPT, UPT, UR44, 0x1400, URZ ;  /* 0x000014002c047890 */ /* 0x000fe4000fffe0ff */
[----:B------:R-:W-:Y:S02]  /*81e0*/  USHF.L.U32 UR9, UR46, 0x6, URZ ;  /* 0x000000062e097899 */ /* 0x000fe400080006ff */
[----:B------:R-:W-:Y:S02]  /*81f0*/  USHF.L.U32 UR10, UR45, 0x6, URZ ;  /* 0x000000062d0a7899 */ /* 0x000fe400080006ff */
[----:B------:R-:W-:Y:S01]  /*8200*/  MOV R88, UR4 ;  /* 0x0000000400587c02 */ /* 0x000fe20008000f00 */
[----:B------:R-:W-:Y:S01]  /*8210*/  UIADD3 UR4, UP0, UPT, UR62, 0x680, URZ ;  /* 0x000006803e047890 */ /* 0x000fe2000ff1e0ff */
[----:B------:R-:W-:Y:S02]  /*8220*/  UMOV UR11, UR36 ;  /* 0x00000024000b7c82 */ /* 0x000fe40008000000 */
[----:B------:R-:W-:Y:S01]  /*8230*/  R2UR UR8, R88 ;  /* 0x00000000580872ca */ /* 0x000fe200000e0000 */
[----:B------:R-:W-:Y:S11]  /*8240*/  UIADD3.X UR5, UPT, UPT, URZ, UR63, URZ, UP0, !UPT ;  /* 0x0000003fff057290 */ /* 0x000ff600087fe4ff */
[----:B------:R-:W-:Y:S01]  /*8250*/  @!UPT UIADD3 URZ, UPT, UPT, URZ, URZ, URZ ;  /* 0x000000fffffff290 */ /* 0x000fe2000fffe0ff */
[----:B------:R3:W-:Y:S01]  /*8260*/  UTMASTG.3D [UR8], [UR4] ;  /* 0x00000008040073b5 */ /* 0x0007e20008010000 */
[----:B------:R0:W-:Y:S01]  /*8270*/  UTMACMDFLUSH ;  /* 0x00000000000079b7 */ /* 0x0001e20000000000 */
[----:B---3--:R-:W-:Y:S04]  /*8280*/  DEPBAR.LE SB0, 0x0 ;  /* 0x000080000000791a */ /* 0x008fe80000000000 */
.L_x_144:
[----:B------:R-:W-:Y:S05]  /*8290*/  BSYNC.RECONVERGENT B0 ;  /* 0x0000000000007941 */ /* 0x000fea0003800200 */
.L_x_143:
[----:B------:R-:W-:Y:S01]  /*82a0*/  BAR.SYNC.DEFER_BLOCKING 0x1, 0x80 ;  /* 0x0042000000007b1d */ /* 0x000fe20000010000 */
[----:B------:R-:W-:Y:S01]  /*82b0*/  ISETP.NE.AND P0, PT, R84, 0x2, PT ;  /* 0x000000025400780c */ /* 0x000fe20003f05270 */
[----:B------:R-:W-:Y:S01]  /*82c0*/  UISETP.NE.AND UP0, UPT, UR47, URZ, UPT ;  /* 0x000000ff2f00728c */ /* 0x000fe2000bf05270 */
[----:B------:R-:W-:Y:S01]  /*82d0*/  ISETP.NE.AND P1, PT, R36, 0x4, PT ;  /* 0x000000042400780c */ /* 0x000fe20003f25270 */
[----:B------:R-:W-:Y:S01]  /*82e0*/  UIADD3 UR46, UPT, UPT, UR37, UR60, URZ ;  /* 0x0000003c252e7290 */ /* 0x000fe2000fffe0ff */
[----:B------:R-:W-:Y:S01]  /*82f0*/  SEL R2, RZ, 0x1, P0 ;  /* 0x00000001ff027807 */ /* 0x000fe20000000000 */
[----:B------:R-:W-:Y:S01]  /*8300*/  UIADD3 UR45, UPT, UPT, UR38, UR57, URZ ;  /* 0x00000039262d7290 */ /* 0x000fe2000fffe0ff */
[----:B------:R-:W-:Y:S02]  /*8310*/  SEL R0, RZ, 0x1, P1 ;  /* 0x00000001ff007807 */ /* 0x000fe40000800000 */
[----:B------:R-:W-:Y:S02]  /*8320*/  LOP3.LUT R86, R86, R2, RZ, 0x3c, !PT ;  /* 0x0000000256567212 */ /* 0x000fe400078e3cff */
[----:B------:R-:W-:Y:S02]  /*8330*/  LOP3.LUT R87, R87, R0, RZ, 0x3c, !PT ;  /* 0x0000000057577212 */ /* 0x000fe400078e3cff */
[----:B------:R-:W-:Y:S02]  /*8340*/  SEL R84, R84, RZ, P0 ;  /* 0x000000ff54547207 */ /* 0x000fe40000000000 */
[----:B------:R-:W-:Y:S01]  /*8350*/  SEL R36, R36, RZ, P1 ;  /* 0x000000ff24247207 */ /* 0x000fe20000800000 */
[----:B------:R-:W-:Y:S01]  /*8360*/  UMOV UR36, UR54 ;  /* 0x0000003600247c82 */ /* 0x000fe20008000000 */
[----:B------:R-:W-:Y:S05]  /*8370*/  BRA.U UP0, `(.L_x_145) ;  /* 0xffffffe5002c7547 */ /* 0x000fea000b83ffff */
[----:B------:R-:W-:Y:S05]  /*8380*/  EXIT ;  /* 0x000000000000794d */ /* 0x000fea0003800000 */
.L_x_25:
[----:B---3--:R3:W4:Y:S02]  /*8390*/  SYNCS.PHASECHK.TRANS64.TRYWAIT P0, [R0+URZ+0x2d0], R2 ;  /* 0x0002d002000075a7 */ /* 0x00872400080011ff */
[----:B----4-:R-:W-:Y:S05]  /*83a0*/  @!P0 NANOSLEEP.SYNCS 0x989680 ;  /* 0x009896800000895d */ /* 0x010fea0003900000 */
[----:B------:R-:W4:Y:S02]  /*83b0*/  @!P0 SYNCS.PHASECHK.TRANS64 P0, [R0+URZ+0x2d0], R2 ;  /* 0x0002d002000085a7 */ /* 0x000f2400080010ff */
[----:B----4-:R-:W-:Y:S05]  /*83c0*/  @!P0 BRA `(.L_x_25) ;  /* 0xfffffffc00f08947 */ /* 0x010fea000383ffff */
[----:B------:R-:W-:Y:S05]  /*83d0*/  BRA `(.L_x_146) ;  /* 0xffffff9800787947 */ /* 0x000fea000383ffff */
.L_x_28:
[----:B--2---:R-:W-:-:S07]  /*83e0*/  MOV R0, UR33 ;  /* 0x0000002100007c02 */ /* 0x004fce0008000f00 */
.L_x_147:
[----:B--2---:R2:W3:Y:S02]  /*83f0*/  SYNCS.PHASECHK.TRANS64.TRYWAIT P0, [R0+URZ+0x120], R3 ;  /* 0x00012003000075a7 */ /* 0x0044e400080011ff */
[----:B---3--:R-:W-:Y:S05]  /*8400*/  @!P0 NANOSLEEP.SYNCS 0x989680 ;  /* 0x009896800000895d */ /* 0x008fea0003900000 */
[----:B------:R-:W3:Y:S02]  /*8410*/  @!P0 SYNCS.PHASECHK.TRANS64 P0, [R0+URZ+0x120], R3 ;  /* 0x00012003000085a7 */ /* 0x000ee400080010ff */
[----:B---3--:R-:W-:Y:S05]  /*8420*/  @!P0 BRA `(.L_x_147) ;  /* 0xfffffffc00f08947 */ /* 0x008fea000383ffff */
[----:B------:R-:W-:Y:S05]  /*8430*/  BRA `(.L_x_27) ;  /* 0xffffff9800d07947 */ /* 0x000fea000383ffff */
.L_x_35:
[----:B-1----:R-:W-:-:S07]  /*8440*/  MOV R0, UR17 ;  /* 0x0000001100007c02 */ /* 0x002fce0008000f00 */
.L_x_148:
[----:B-1----:R1:W2:Y:S02]  /*8450*/  SYNCS.PHASECHK.TRANS64.TRYWAIT P0, [R0+URZ+0x120], R3 ;  /* 0x00012003000075a7 */ /* 0x0022a400080011ff */
[----:B--2---:R-:W-:Y:S05]  /*8460*/  @!P0 NANOSLEEP.SYNCS 0x989680 ;  /* 0x009896800000895d */ /* 0x004fea0003900000 */
[----:B------:R-:W2:Y:S02]  /*8470*/  @!P0 SYNCS.PHASECHK.TRANS64 P0, [R0+URZ+0x120], R3 ;  /* 0x00012003000085a7 */ /* 0x000ea400080010ff */
[----:B--2---:R-:W-:Y:S05]  /*8480*/  @!P0 BRA `(.L_x_148) ;  /* 0xfffffffc00f08947 */ /* 0x004fea000383ffff */
[----:B------:R-:W-:Y:S05]  /*8490*/  BRA `(.L_x_34) ;  /* 0xffffff9c00907947 */ /* 0x000fea000383ffff */
.L_x_40:
[----:B-1----:R1:W2:Y:S02]  /*84a0*/  SYNCS.PHASECHK.TRANS64.TRYWAIT P0, [R3+URZ+0x260], R0 ;  /* 0x00026000030075a7 */ /* 0x0022a400080011ff */
[----:B--2---:R-:W-:Y:S05]  /*84b0*/  @!P0 NANOSLEEP.SYNCS 0x989680 ;  /* 0x009896800000895d */ /* 0x004fea0003900000 */
[----:B------:R-:W2:Y:S02]  /*84c0*/  @!P0 SYNCS.PHASECHK.TRANS64 P0, [R3+URZ+0x260], R0 ;  /* 0x00026000030085a7 */ /* 0x000ea400080010ff */
[----:B--2---:R-:W-:Y:S05]  /*84d0*/  @!P0 BRA `(.L_x_40) ;  /* 0xfffffffc00f08947 */ /* 0x004fea000383ffff */
[----:B------:R-:W-:Y:S05]  /*84e0*/  BRA `(.L_x_149) ;  /* 0xffffffa000387947 */ /* 0x000fea000383ffff */
.L_x_44:
[----:B------:R-:W-:-:S07]  /*84f0*/  MOV R0, UR4 ;  /* 0x0000000400007c02 */ /* 0x000fce0008000f00 */
.L_x_150:
[----:B-1----:R1:W2:Y:S02]  /*8500*/  SYNCS.PHASECHK.TRANS64.TRYWAIT P0, [R0+URZ], R2 ;  /* 0x00000002000075a7 */ /* 0x0022a400080011ff */
[----:B--2---:R-:W-:Y:S05]  /*8510*/  @!P0 NANOSLEEP.SYNCS 0x989680 ;  /* 0x009896800000895d */ /* 0x004fea0003900000 */
[----:B------:R-:W2:Y:S02]  /*8520*/  @!P0 SYNCS.PHASECHK.TRANS64 P0, [R0+URZ], R2 ;  /* 0x00000002000085a7 */ /* 0x000ea400080010ff */
[----:B--2---:R-:W-:Y:S05]  /*8530*/  @!P0 BRA `(.L_x_150) ;  /* 0xfffffffc00f08947 */ /* 0x004fea000383ffff */
[----:B------:R-:W-:Y:S05]  /*8540*/  BRA `(.L_x_151) ;  /* 0xffffffa400dc7947 */ /* 0x000fea000383ffff */
.L_x_45:
[----:B------:R-:W-:-:S07]  /*8550*/  MOV R0, UR5 ;  /* 0x0000000500007c02 */ /* 0x000fce0008000f00 */
.L_x_152:
[----:B-1----:R1:W2:Y:S02]  /*8560*/  SYNCS.PHASECHK.TRANS64.TRYWAIT P0, [R0+URZ], R3 ;  /* 0x00000003000075a7 */ /* 0x0022a400080011ff */
[----:B--2---:R-:W-:Y:S05]  /*8570*/  @!P0 NANOSLEEP.SYNCS 0x989680 ;  /* 0x009896800000895d */ /* 0x004fea0003900000 */
[----:B------:R-:W2:Y:S02]  /*8580*/  @!P0 SYNCS.PHASECHK.TRANS64 P0, [R0+URZ], R3 ;  /* 0x00000003000085a7 */ /* 0x000ea400080010ff */
[----:B--2---:R-:W-:Y:S05]  /*8590*/  @!P0 BRA `(.L_x_152) ;  /* 0xfffffffc00f08947 */ /* 0x004fea000383ffff */
[----:B------:R-:W-:Y:S05]  /*85a0*/  BRA `(.L_x_153) ;  /* 0xffffffa400e87947 */ /* 0x000fea000383ffff */
.L_x_46:
[----:B------:R-:W-:-:S07]  /*85b0*/  MOV R0, UR5 ;  /* 0x0000000500007c02 */ /* 0x000fce0008000f00 */
.L_x_154:
[----:B-1----:R1:W2:Y:S02]  /*85c0*/  SYNCS.PHASECHK.TRANS64.TRYWAIT P0, [R0+URZ], R3 ;  /* 0x00000003000075a7 */ /* 0x0022a400080011ff */
[----:B--2---:R-:W-:Y:S05]  /*85d0*/  @!P0 NANOSLEEP.SYNCS 0x989680 ;  /* 0x009896800000895d */ /* 0x004fea0003900000 */
[----:B------:R-:W2:Y:S02]  /*85e0*/  @!P0 SYNCS.PHASECHK.TRANS64 P0, [R0+URZ], R3 ;  /* 0x00000003000085a7 */ /* 0x000ea400080010ff */
[----:B--2---:R-:W-:Y:S05]  /*85f0*/  @!P0 BRA `(.L_x_154) ;  /* 0xfffffffc00f08947 */ /* 0x004fea000383ffff */
[----:B------:R-:W-:Y:S05]  /*8600*/  BRA `(.L_x_155) ;  /* 0xffffffa400f47947 */ /* 0x000fea000383ffff */
.L_x_47:
[----:B------:R-:W-:-:S07]  /*8610*/  MOV R0, UR5 ;  /* 0x0000000500007c02 */ /* 0x000fce0008000f00 */
.L_x_156:
[----:B-1----:R1:W2:Y:S02]  /*8620*/  SYNCS.PHASECHK.TRANS64.TRYWAIT P0, [R0+URZ], R3 ;  /* 0x00000003000075a7 */ /* 0x0022a400080011ff */
[----:B--2---:R-:W-:Y:S05]  /*8630*/  @!P0 NANOSLEEP.SYNCS 0x989680 ;  /* 0x009896800000895d */ /* 0x004fea0003900000 */
[----:B------:R-:W2:Y:S02]  /*8640*/  @!P0 SYNCS.PHASECHK.TRANS64 P0, [R0+URZ], R3 ;  /* 0x00000003000085a7 */ /* 0x000ea400080010ff */
[----:B--2---:R-:W-:Y:S05]  /*8650*/  @!P0 BRA `(.L_x_156) ;  /* 0xfffffffc00f08947 */ /* 0x004fea000383ffff */
[----:B------:R-:W-:Y:S05]  /*8660*/  BRA `(.L_x_157) ;  /* 0xffffffa800007947 */ /* 0x000fea000383ffff */
.L_x_48:
[----:B------:R-:W-:-:S07]  /*8670*/  MOV R0, UR5 ;  /* 0x0000000500007c02 */ /* 0x000fce0008000f00 */
.L_x_158:
[----:B-1----:R1:W2:Y:S02]  /*8680*/  SYNCS.PHASECHK.TRANS64.TRYWAIT P0, [R0+URZ], R3 ;  /* 0x00000003000075a7 */ /* 0x0022a400080011ff */
[----:B--2---:R-:W-:Y:S05]  /*8690*/  @!P0 NANOSLEEP.SYNCS 0x989680 ;  /* 0x009896800000895d */ /* 0x004fea0003900000 */
[----:B------:R-:W2:Y:S02]  /*86a0*/  @!P0 SYNCS.PHASECHK.TRANS64 P0, [R0+URZ], R3 ;  /* 0x00000003000085a7 */ /* 0x000ea400080010ff */
[----:B--2---:R-:W-:Y:S05]  /*86b0*/  @!P0 BRA `(.L_x_158) ;  /* 0xfffffffc00f08947 */ /* 0x004fea000383ffff */
[----:B------:R-:W-:Y:S05]  /*86c0*/  BRA `(.L_x_159) ;  /* 0xffffffa8000c7947 */ /* 0x000fea000383ffff */
.L_x_49:
[----:B------:R-:W-:-:S07]  /*86d0*/  MOV R0, UR5 ;  /* 0x0000000500007c02 */ /* 0x000fce0008000f00 */
.L_x_160:
[----:B-1----:R1:W2:Y:S02]  /*86e0*/  SYNCS.PHASECHK.TRANS64.TRYWAIT P0, [R0+URZ], R3 ;  /* 0x00000003000075a7 */ /* 0x0022a400080011ff */
[----:B--2---:R-:W-:Y:S05]  /*86f0*/  @!P0 NANOSLEEP.SYNCS 0x989680 ;  /* 0x009896800000895d */ /* 0x004fea0003900000 */
[----:B------:R-:W2:Y:S02]  /*8700*/  @!P0 SYNCS.PHASECHK.TRANS64 P0, [R0+URZ], R3 ;  /* 0x00000003000085a7 */ /* 0x000ea400080010ff */
[----:B--2---:R-:W-:Y:S05]  /*8710*/  @!P0 BRA `(.L_x_160) ;  /* 0xfffffffc00f08947 */ /* 0x004fea000383ffff */
[----:B------:R-:W-:Y:S05]  /*8720*/  BRA `(.L_x_161) ;  /* 0xffffffa800187947 */ /* 0x000fea000383ffff */
.L_x_50:
[----:B------:R-:W-:-:S07]  /*8730*/  MOV R0, UR5 ;  /* 0x0000000500007c02 */ /* 0x000fce0008000f00 */
.L_x_162:
[----:B-1----:R1:W2:Y:S02]  /*8740*/  SYNCS.PHASECHK.TRANS64.TRYWAIT P0, [R0+URZ], R3 ;  /* 0x00000003000075a7 */ /* 0x0022a400080011ff */
[----:B--2---:R-:W-:Y:S05]  /*8750*/  @!P0 NANOSLEEP.SYNCS 0x989680 ;  /* 0x009896800000895d */ /* 0x004fea0003900000 */
[----:B------:R-:W2:Y:S02]  /*8760*/  @!P0 SYNCS.PHASECHK.TRANS64 P0, [R0+URZ], R3 ;  /* 0x00000003000085a7 */ /* 0x000ea400080010ff */
[----:B--2---:R-:W-:Y:S05]  /*8770*/  @!P0 BRA `(.L_x_162) ;  /* 0xfffffffc00f08947 */ /* 0x004fea000383ffff */
[----:B------:R-:W-:Y:S05]  /*8780*/  BRA `(.L_x_163) ;  /* 0xffffffa800247947 */ /* 0x000fea000383ffff */
.L_x_51:
[----:B------:R-:W-:-:S07]  /*8790*/  MOV R0, UR5 ;  /* 0x0000000500007c02 */ /* 0x000fce0008000f00 */
.L_x_164:
[----:B-1----:R1:W2:Y:S02]  /*87a0*/  SYNCS.PHASECHK.TRANS64.TRYWAIT P0, [R0+URZ], R3 ;  /* 0x00000003000075a7 */ /* 0x0022a400080011ff */
[----:B--2---:R-:W-:Y:S05]  /*87b0*/  @!P0 NANOSLEEP.SYNCS 0x989680 ;  /* 0x009896800000895d */ /* 0x004fea0003900000 */
[----:B------:R-:W2:Y:S02]  /*87c0*/  @!P0 SYNCS.PHASECHK.TRANS64 P0, [R0+URZ], R3 ;  /* 0x00000003000085a7 */ /* 0x000ea400080010ff */
[----:B--2---:R-:W-:Y:S05]  /*87d0*/  @!P0 BRA `(.L_x_164) ;  /* 0xfffffffc00f08947 */ /* 0x004fea000383ffff */
[----:B------:R-:W-:Y:S05]  /*87e0*/  BRA `(.L_x_165) ;  /* 0xffffffa800307947 */ /* 0x000fea000383ffff */
.L_x_52:
[----:B------:R-:W-:-:S07]  /*87f0*/  MOV R0, UR5 ;  /* 0x0000000500007c02 */ /* 0x000fce0008000f00 */
.L_x_166:
[----:B-1----:R1:W2:Y:S02]  /*8800*/  SYNCS.PHASECHK.TRANS64.TRYWAIT P0, [R0+URZ], R3 ;  /* 0x00000003000075a7 */ /* 0x0022a400080011ff */
[----:B--2---:R-:W-:Y:S05]  /*8810*/  @!P0 NANOSLEEP.SYNCS 0x989680 ;  /* 0x009896800000895d */ /* 0x004fea0003900000 */
[----:B------:R-:W2:Y:S02]  /*8820*/  @!P0 SYNCS.PHASECHK.TRANS64 P0, [R0+URZ], R3 ;  /* 0x00000003000085a7 */ /* 0x000ea400080010ff */
[----:B--2---:R-:W-:Y:S05]  /*8830*/  @!P0 BRA `(.L_x_166) ;  /* 0xfffffffc00f08947 */ /* 0x004fea000383ffff */
[----:B------:R-:W-:Y:S05]  /*8840*/  BRA `(.L_x_167) ;  /* 0xffffffa8003c7947 */ /* 0x000fea000383ffff */
.L_x_53:
[----:B------:R-:W-:-:S07]  /*8850*/  MOV R0, UR5 ;  /* 0x0000000500007c02 */ /* 0x000fce0008000f00 */
.L_x_168:
[----:B-1----:R1:W2:Y:S02]  /*8860*/  SYNCS.PHASECHK.TRANS64.TRYWAIT P0, [R0+URZ], R3 ;  /* 0x00000003000075a7 */ /* 0x0022a400080011ff */
[----:B--2---:R-:W-:Y:S05]  /*8870*/  @!P0 NANOSLEEP.SYNCS 0x989680 ;  /* 0x009896800000895d */ /* 0x004fea0003900000 */
[----:B------:R-:W2:Y:S02]  /*8880*/  @!P0 SYNCS.PHASECHK.TRANS64 P0, [R0+URZ], R3 ;  /* 0x00000003000085a7 */ /* 0x000ea400080010ff */
[----:B--2---:R-:W-:Y:S05]  /*8890*/  @!P0 BRA `(.L_x_168) ;  /* 0xfffffffc00f08947 */ /* 0x004fea000383ffff */
[----:B------:R-:W-:Y:S05]  /*88a0*/  BRA `(.L_x_169) ;  /* 0xffffffa800487947 */ /* 0x000fea000383ffff */
.L_x_54:
[----:B------:R-:W-:-:S07]  /*88b0*/  MOV R0, UR5 ;  /* 0x0000000500007c02 */ /* 0x000fce0008000f00 */
.L_x_170:
[----:B-1----:R1:W2:Y:S02]  /*88c0*/  SYNCS.PHASECHK.TRANS64.TRYWAIT P0, [R0+URZ], R3 ;  /* 0x00000003000075a7 */ /* 0x0022a400080011ff */
[----:B--2---:R-:W-:Y:S05]  /*88d0*/  @!P0 NANOSLEEP.SYNCS 0x989680 ;  /* 0x009896800000895d */ /* 0x004fea0003900000 */
[----:B------:R-:W2:Y:S02]  /*88e0*/  @!P0 SYNCS.PHASECHK.TRANS64 P0, [R0+URZ], R3 ;  /* 0x00000003000085a7 */ /* 0x000ea400080010ff */
[----:B--2---:R-:W-:Y:S05]  /*88f0*/  @!P0 BRA `(.L_x_170) ;  /* 0xfffffffc00f08947 */ /* 0x004fea000383ffff */
[----:B------:R-:W-:Y:S05]  /*8900*/  BRA `(.L_x_171) ;  /* 0xffffffa800547947 */ /* 0x000fea000383ffff */
.L_x_55:
[----:B------:R-:W-:-:S07]  /*8910*/  MOV R0, UR5 ;  /* 0x0000000500007c02 */ /* 0x000fce0008000f00 */
.L_x_172:
[----:B-1----:R1:W2:Y:S02]  /*8920*/  SYNCS.PHASECHK.TRANS64.TRYWAIT P0, [R0+URZ], R3 ;  /* 0x00000003000075a7 */ /* 0x0022a400080011ff */
[----:B--2---:R-:W-:Y:S05]  /*8930*/  @!P0 NANOSLEEP.SYNCS 0x989680 ;  /* 0x009896800000895d */ /* 0x004fea0003900000 */
[----:B------:R-:W2:Y:S02]  /*8940*/  @!P0 SYNCS.PHASECHK.TRANS64 P0, [R0+URZ], R3 ;  /* 0x00000003000085a7 */ /* 0x000ea400080010ff */
[----:B--2---:R-:W-:Y:S05]  /*8950*/  @!P0 BRA `(.L_x_172) ;  /* 0xfffffffc00f08947 */ /* 0x004fea000383ffff */
[----:B------:R-:W-:Y:S05]  /*8960*/  BRA `(.L_x_173) ;  /* 0xffffffa800607947 */ /* 0x000fea000383ffff */
.L_x_56:
[----:B------:R-:W-:-:S07]  /*8970*/  MOV R0, UR5 ;  /* 0x0000000500007c02 */ /* 0x000fce0008000f00 */
.L_x_174:
[----:B-1----:R1:W2:Y:S02]  /*8980*/  SYNCS.PHASECHK.TRANS64.TRYWAIT P0, [R0+URZ], R3 ;  /* 0x00000003000075a7 */ /* 0x0022a400080011ff */
[----:B--2---:R-:W-:Y:S05]  /*8990*/  @!P0 NANOSLEEP.SYNCS 0x989680 ;  /* 0x009896800000895d */ /* 0x004fea0003900000 */
[----:B------:R-:W2:Y:S02]  /*89a0*/  @!P0 SYNCS.PHASECHK.TRANS64 P0, [R0+URZ], R3 ;  /* 0x00000003000085a7 */ /* 0x000ea400080010ff */
[----:B--2---:R-:W-:Y:S05]  /*89b0*/  @!P0 BRA `(.L_x_174) ;  /* 0xfffffffc00f08947 */ /* 0x004fea000383ffff */
[----:B------:R-:W-:Y:S05]  /*89c0*/  BRA `(.L_x_175) ;  /* 0xffffffa8006c7947 */ /* 0x000fea000383ffff */
.L_x_57:
[----:B------:R-:W-:-:S07]  /*89d0*/  MOV R0, UR5 ;  /* 0x0000000500007c02 */ /* 0x000fce0008000f00 */
.L_x_176:
[----:B-1----:R1:W2:Y:S02]  /*89e0*/  SYNCS.PHASECHK.TRANS64.TRYWAIT P0, [R0+URZ], R3 ;  /* 0x00000003000075a7 */ /* 0x0022a400080011ff */
[----:B--2---:R-:W-:Y:S05]  /*89f0*/  @!P0 NANOSLEEP.SYNCS 0x989680 ;  /* 0x009896800000895d */ /* 0x004fea0003900000 */
[----:B------:R-:W2:Y:S02]  /*8a00*/  @!P0 SYNCS.PHASECHK.TRANS64 P0, [R0+URZ], R3 ;  /* 0x00000003000085a7 */ /* 0x000ea400080010ff */
[----:B--2---:R-:W-:Y:S05]  /*8a10*/  @!P0 BRA `(.L_x_176) ;  /* 0xfffffffc00f08947 */ /* 0x004fea000383ffff */
[----:B------:R-:W-:Y:S05]  /*8a20*/  BRA `(.L_x_177) ;  /* 0xffffffa800787947 */ /* 0x000fea000383ffff */
.L_x_58:
[----:B------:R-:W-:-:S07]  /*8a30*/  MOV R0, UR5 ;  /* 0x0000000500007c02 */ /* 0x000fce0008000f00 */
.L_x_178:
[----:B-1----:R1:W2:Y:S02]  /*8a40*/  SYNCS.PHASECHK.TRANS64.TRYWAIT P0, [R0+URZ], R3 ;  /* 0x00000003000075a7 */ /* 0x0022a400080011ff */
[----:B--2---:R-:W-:Y:S05]  /*8a50*/  @!P0 NANOSLEEP.SYNCS 0x989680 ;  /* 0x009896800000895d */ /* 0x004fea0003900000 */
[----:B------:R-:W2:Y:S02]  /*8a60*/  @!P0 SYNCS.PHASECHK.TRANS64 P0, [R0+URZ], R3 ;  /* 0x00000003000085a7 */ /* 0x000ea400080010ff */
[----:B--2---:R-:W-:Y:S05]  /*8a70*/  @!P0 BRA `(.L_x_178) ;  /* 0xfffffffc00f08947 */ /* 0x004fea000383ffff */
[----:B------:R-:W-:Y:S05]  /*8a80*/  BRA `(.L_x_179) ;  /* 0xffffffa800847947 */ /* 0x000fea000383ffff */
.L_x_59:
[----:B------:R-:W-:-:S07]  /*8a90*/  MOV R0, UR5 ;  /* 0x0000000500007c02 */ /* 0x000fce0008000f00 */
.L_x_180:
[----:B-1----:R1:W2:Y:S02]  /*8aa0*/  SYNCS.PHASECHK.TRANS64.TRYWAIT P0, [R0+URZ], R3 ;  /* 0x00000003000075a7 */ /* 0x0022a400080011ff */
[----:B--2---:R-:W-:Y:S05]  /*8ab0*/  @!P0 NANOSLEEP.SYNCS 0x989680 ;  /* 0x009896800000895d */ /* 0x004fea0003900000 */
[----:B------:R-:W2:Y:S02]  /*8ac0*/  @!P0 SYNCS.PHASECHK.TRANS64 P0, [R0+URZ], R3 ;  /* 0x00000003000085a7 */ /* 0x000ea400080010ff */
[----:B--2---:R-:W-:Y:S05]  /*8ad0*/  @!P0 BRA `(.L_x_180) ;  /* 0xfffffffc00f08947 */ /* 0x004fea000383ffff */
[----:B------:R-:W-:Y:S05]  /*8ae0*/  BRA `(.L_x_181) ;  /* 0xffffffa800907947 */ /* 0x000fea000383ffff */
.L_x_60:
[----:B------:R-:W-:-:S07]  /*8af0*/  MOV R0, UR5 ;  /* 0x0000000500007c02 */ /* 0x000fce0008000f00 */
.L_x_182:
[----:B-1----:R1:W2:Y:S02]  /*8b00*/  SYNCS.PHASECHK.TRANS64.TRYWAIT P0, [R0+URZ], R3 ;  /* 0x00000003000075a7 */ /* 0x0022a400080011ff */
[----:B--2---:R-:W-:Y:S05]  /*8b10*/  @!P0 NANOSLEEP.SYNCS 0x989680 ;  /* 0x009896800000895d */ /* 0x004fea0003900000 */
[----:B------:R-:W2:Y:S02]  /*8b20*/  @!P0 SYNCS.PHASECHK.TRANS64 P0, [R0+URZ], R3 ;  /* 0x00000003000085a7 */ /* 0x000ea400080010ff */
[----:B--2---:R-:W-:Y:S05]  /*8b30*/  @!P0 BRA `(.L_x_182) ;  /* 0xfffffffc00f08947 */ /* 0x004fea000383ffff */
[----:B------:R-:W-:Y:S05]  /*8b40*/  BRA `(.L_x_183) ;  /* 0xffffffa8009c7947 */ /* 0x000fea000383ffff */
.L_x_61:
[----:B------:R-:W-:-:S07]  /*8b50*/  MOV R0, UR5 ;  /* 0x0000000500007c02 */ /* 0x000fce0008000f00 */
.L_x_184:
[----:B-1----:R1:W2:Y:S02]  /*8b60*/  SYNCS.PHASECHK.TRANS64.TRYWAIT P0, [R0+URZ], R3 ;  /* 0x00000003000075a7 */ /* 0x0022a400080011ff */
[----:B--2---:R-:W-:Y:S05]  /*8b70*/  @!P0 NANOSLEEP.SYNCS 0x989680 ;  /* 0x009896800000895d */ /* 0x004fea0003900000 */
[----:B------:R-:W2:Y:S02]  /*8b80*/  @!P0 SYNCS.PHASECHK.TRANS64 P0, [R0+URZ], R3 ;  /* 0x00000003000085a7 */ /* 0x000ea400080010ff */
[----:B--2---:R-:W-:Y:S05]  /*8b90*/  @!P0 BRA `(.L_x_184) ;  /* 0xfffffffc00f08947 */ /* 0x004fea000383ffff */
[----:B------:R-:W-:Y:S05]  /*8ba0*/  BRA `(.L_x_185) ;  /* 0xffffffa800a87947 */ /* 0x000fea000383ffff */
.L_x_62:
[----:B------:R-:W-:-:S07]  /*8bb0*/  MOV R0, UR5 ;  /* 0x0000000500007c02 */ /* 0x000fce0008000f00 */
.L_x_186:
[----:B-1----:R1:W2:Y:S02]  /*8bc0*/  SYNCS.PHASECHK.TRANS64.TRYWAIT P0, [R0+URZ], R3 ;  /* 0x00000003000075a7 */ /* 0x0022a400080011ff */
[----:B--2---:R-:W-:Y:S05]  /*8bd0*/  @!P0 NANOSLEEP.SYNCS 0x989680 ;  /* 0x009896800000895d */ /* 0x004fea0003900000 */
[----:B------:R-:W2:Y:S02]  /*8be0*/  @!P0 SYNCS.PHASECHK.TRANS64 P0, [R0+URZ], R3 ;  /* 0x00000003000085a7 */ /* 0x000ea400080010ff */
[----:B--2---:R-:W-:Y:S05]  /*8bf0*/  @!P0 BRA `(.L_x_186) ;  /* 0xfffffffc00f08947 */ /* 0x004fea000383ffff */
[----:B------:R-:W-:Y:S05]  /*8c00*/  BRA `(.L_x_187) ;  /* 0xffffffa800b47947 */ /* 0x000fea000383ffff */
.L_x_63:
[----:B------:R-:W-:-:S07]  /*8c10*/  MOV R0, UR5 ;  /* 0x0000000500007c02 */ /* 0x000fce0008000f00 */
.L_x_188:
[----:B-1----:R1:W2:Y:S02]  /*8c20*/  SYNCS.PHASECHK.TRANS64.TRYWAIT P0, [R0+URZ], R3 ;  /* 0x00000003000075a7 */ /* 0x0022a400080011ff */
[----:B--2---:R-:W-:Y:S05]  /*8c30*/  @!P0 NANOSLEEP.SYNCS 0x989680 ;  /* 0x009896800000895d */ /* 0x004fea0003900000 */
[----:B------:R-:W2:Y:S02]  /*8c40*/  @!P0 SYNCS.PHASECHK.TRANS64 P0, [R0+URZ], R3 ;  /* 0x00000003000085a7 */ /* 0x000ea400080010ff */
[----:B--2---:R-:W-:Y:S05]  /*8c50*/  @!P0 BRA `(.L_x_188) ;  /* 0xfffffffc00f08947 */ /* 0x004fea000383ffff */
[----:B------:R-:W-:Y:S05]  /*8c60*/  BRA `(.L_x_189) ;  /* 0xffffffa800c07947 */ /* 0x000fea000383ffff */
.L_x_64:
[----:B------:R-:W-:-:S07]  /*8c70*/  MOV R0, UR5 ;  /* 0x0000000500007c02 */ /* 0x000fce0008000f00 */
.L_x_190:
[----:B-1----:R1:W2:Y:S02]  /*8c80*/  SYNCS.PHASECHK.TRANS64.TRYWAIT P0, [R0+URZ], R3 ;  /* 0x00000003000075a7 */ /* 0x0022a400080011ff */
[----:B--2---:R-:W-:Y:S05]  /*8c90*/  @!P0 NANOSLEEP.SYNCS 0x989680 ;  /* 0x009896800000895d */ /* 0x004fea0003900000 */
[----:B------:R-:W2:Y:S02]  /*8ca0*/  @!P0 SYNCS.PHASECHK.TRANS64 P0, [R0+URZ], R3 ;  /* 0x00000003000085a7 */ /* 0x000ea400080010ff */
[----:B--2---:R-:W-:Y:S05]  /*8cb0*/  @!P0 BRA `(.L_x_190) ;  /* 0xfffffffc00f08947 */ /* 0x004fea000383ffff */
[----:B------:R-:W-:Y:S05]  /*8cc0*/  BRA `(.L_x_191) ;  /* 0xffffffa800cc7947 */ /* 0x000fea000383ffff */
.L_x_65:
[----:B------:R-:W-:-:S07]  /*8cd0*/  MOV R0, UR5 ;  /* 0x0000000500007c02 */ /* 0x000fce0008000f00 */
.L_x_192:
[----:B-1----:R1:W2:Y:S02]  /*8ce0*/  SYNCS.PHASECHK.TRANS64.TRYWAIT P0, [R0+URZ], R3 ;  /* 0x00000003000075a7 */ /* 0x0022a400080011ff */
[----:B--2---:R-:W-:Y:S05]  /*8cf0*/  @!P0 NANOSLEEP.SYNCS 0x989680 ;  /* 0x009896800000895d */ /* 0x004fea0003900000 */
[----:B------:R-:W2:Y:S02]  /*8d00*/  @!P0 SYNCS.PHASECHK.TRANS64 P0, [R0+URZ], R3 ;  /* 0x00000003000085a7 */ /* 0x000ea400080010ff */
[----:B--2---:R-:W-:Y:S05]  /*8d10*/  @!P0 BRA `(.L_x_192) ;  /* 0xfffffffc00f08947 */ /* 0x004fea000383ffff */
[----:B------:R-:W-:Y:S05]  /*8d20*/  BRA `(.L_x_193) ;  /* 0xffffffa800d87947 */ /* 0x000fea000383ffff */
.L_x_66:
[----:B------:R-:W-:-:S07]  /*8d30*/  MOV R0, UR5 ;  /* 0x0000000500007c02 */ /* 0x000fce0008000f00 */
.L_x_194:
[----:B-1----:R1:W2:Y:S02]  /*8d40*/  SYNCS.PHASECHK.TRANS64.TRYWAIT P0, [R0+URZ], R3 ;  /* 0x00000003000075a7 */ /* 0x0022a400080011ff */
[----:B--2---:R-:W-:Y:S05]  /*8d50*/  @!P0 NANOSLEEP.SYNCS 0x989680 ;  /* 0x009896800000895d */ /* 0x004fea0003900000 */
[----:B------:R-:W2:Y:S02]  /*8d60*/  @!P0 SYNCS.PHASECHK.TRANS64 P0, [R0+URZ], R3 ;  /* 0x00000003000085a7 */ /* 0x000ea400080010ff */
[----:B--2---:R-:W-:Y:S05]  /*8d70*/  @!P0 BRA `(.L_x_194) ;  /* 0xfffffffc00f08947 */ /* 0x004fea000383ffff */
[----:B------:R-:W-:Y:S05]  /*8d80*/  BRA `(.L_x_195) ;  /* 0xffffffa800e47947 */ /* 0x000fea000383ffff */
.L_x_67:
[----:B------:R-:W-:-:S07]  /*8d90*/  MOV R0, UR5 ;  /* 0x0000000500007c02 */ /* 0x000fce0008000f00 */
.L_x_196:
[----:B-1----:R1:W2:Y:S02]  /*8da0*/  SYNCS.PHASECHK.TRANS64.TRYWAIT P0, [R0+URZ], R3 ;  /* 0x00000003000075a7 */ /* 0x0022a400080011ff */
[----:B--2---:R-:W-:Y:S05]  /*8db0*/  @!P0 NANOSLEEP.SYNCS 0x989680 ;  /* 0x009896800000895d */ /* 0x004fea0003900000 */
[----:B------:R-:W2:Y:S02]  /*8dc0*/  @!P0 SYNCS.PHASECHK.TRANS64 P0, [R0+URZ], R3 ;  /* 0x00000003000085a7 */ /* 0x000ea400080010ff */
[----:B--2---:R-:W-:Y:S05]  /*8dd0*/  @!P0 BRA `(.L_x_196) ;  /* 0xfffffffc00f08947 */ /* 0x004fea000383ffff */
[----:B------:R-:W-:Y:S05]  /*8de0*/  BRA `(.L_x_197) ;  /* 0xffffffa800f07947 */ /* 0x000fea000383ffff */
.L_x_68:
[----:B------:R-:W-:-:S07]  /*8df0*/  MOV R0, UR5 ;  /* 0x0000000500007c02 */ /* 0x000fce0008000f00 */
.L_x_198:
[----:B-1----:R1:W2:Y:S02]  /*8e00*/  SYNCS.PHASECHK.TRANS64.TRYWAIT P0, [R0+URZ], R3 ;  /* 0x00000003000075a7 */ /* 0x0022a400080011ff */
[----:B--2---:R-:W-:Y:S05]  /*8e10*/  @!P0 NANOSLEEP.SYNCS 0x989680 ;  /* 0x009896800000895d */ /* 0x004fea0003900000 */
[----:B------:R-:W2:Y:S02]  /*8e20*/  @!P0 SYNCS.PHASECHK.TRANS64 P0, [R0+URZ], R3 ;  /* 0x00000003000085a7 */ /* 0x000ea400080010ff */
[----:B--2---:R-:W-:Y:S05]  /*8e30*/  @!P0 BRA `(.L_x_198) ;  /* 0xfffffffc00f08947 */ /* 0x004fea000383ffff */
[----:B------:R-:W-:Y:S05]  /*8e40*/  BRA `(.L_x_199) ;  /* 0xffffffa800fc7947 */ /* 0x000fea000383ffff */
.L_x_69:
[----:B------:R-:W-:-:S07]  /*8e50*/  MOV R0, UR5 ;  /* 0x0000000500007c02 */ /* 0x000fce0008000f00 */
.L_x_200:
[----:B-1----:R1:W2:Y:S02]  /*8e60*/  SYNCS.PHASECHK.TRANS64.TRYWAIT P0, [R0+URZ], R3 ;  /* 0x00000003000075a7 */ /* 0x0022a400080011ff */
[----:B--2---:R-:W-:Y:S05]  /*8e70*/  @!P0 NANOSLEEP.SYNCS 0x989680 ;  /* 0x009896800000895d */ /* 0x004fea0003900000 */
[----:B------:R-:W2:Y:S02]  /*8e80*/  @!P0 SYNCS.PHASECHK.TRANS64 P0, [R0+URZ], R3 ;  /* 0x00000003000085a7 */ /* 0x000ea400080010ff */
[----:B--2---:R-:W-:Y:S05]  /*8e90*/  @!P0 BRA `(.L_x_200) ;  /* 0xfffffffc00f08947 */ /* 0x004fea000383ffff */
[----:B------:R-:W-:Y:S05]  /*8ea0*/  BRA `(.L_x_201) ;  /* 0xffffffac00087947 */ /* 0x000fea000383ffff */
.L_x_70:
[----:B------:R-:W-:-:S07]  /*8eb0*/  MOV R0, UR5 ;  /* 0x0000000500007c02 */ /* 0x000fce0008000f00 */
.L_x_202:
[----:B-1----:R1:W2:Y:S02]  /*8ec0*/  SYNCS.PHASECHK.TRANS64.TRYWAIT P0, [R0+URZ], R3 ;  /* 0x00000003000075a7 */ /* 0x0022a400080011ff */
[----:B--2---:R-:W-:Y:S05]  /*8ed0*/  @!P0 NANOSLEEP.SYNCS 0x989680 ;  /* 0x009896800000895d */ /* 0x004fea0003900000 */
[----:B------:R-:W2:Y:S02]  /*8ee0*/  @!P0 SYNCS.PHASECHK.TRANS64 P0, [R0+URZ], R3 ;  /* 0x00000003000085a7 */ /* 0x000ea400080010ff */
[----:B--2---:R-:W-:Y:S05]  /*8ef0*/  @!P0 BRA `(.L_x_202) ;  /* 0xfffffffc00f08947 */ /* 0x004fea000383ffff */
[----:B------:R-:W-:Y:S05]  /*8f00*/  BRA `(.L_x_203) ;  /* 0xffffffac00147947 */ /* 0x000fea000383ffff */
.L_x_71:
[----:B------:R-:W-:-:S07]  /*8f10*/  MOV R0, UR5 ;  /* 0x0000000500007c02 */ /* 0x000fce0008000f00 */
.L_x_204:
[----:B-1----:R1:W2:Y:S02]  /*8f20*/  SYNCS.PHASECHK.TRANS64.TRYWAIT P0, [R0+URZ], R3 ;  /* 0x00000003000075a7 */ /* 0x0022a400080011ff */
[----:B--2---:R-:W-:Y:S05]  /*8f30*/  @!P0 NANOSLEEP.SYNCS 0x989680 ;  /* 0x009896800000895d */ /* 0x004fea0003900000 */
[----:B------:R-:W2:Y:S02]  /*8f40*/  @!P0 SYNCS.PHASECHK.TRANS64 P0, [R0+URZ], R3 ;  /* 0x00000003000085a7 */ /* 0x000ea400080010ff */
[----:B--2---:R-:W-:Y:S05]  /*8f50*/  @!P0 BRA `(.L_x_204) ;  /* 0xfffffffc00f08947 */ /* 0x004fea000383ffff */
[----:B------:R-:W-:Y:S05]  /*8f60*/  BRA `(.L_x_205) ;  /* 0xffffffac00207947 */ /* 0x000fea000383ffff */
.L_x_72:
[----:B------:R-:W-:-:S07]  /*8f70*/  MOV R0, UR5 ;  /* 0x0000000500007c02 */ /* 0x000fce0008000f00 */
.L_x_206:
[----:B-1----:R1:W2:Y:S02]  /*8f80*/  SYNCS.PHASECHK.TRANS64.TRYWAIT P0, [R0+URZ], R3 ;  /* 0x00000003000075a7 */ /* 0x0022a400080011ff */
[----:B--2---:R-:W-:Y:S05]  /*8f90*/  @!P0 NANOSLEEP.SYNCS 0x989680 ;  /* 0x009896800000895d */ /* 0x004fea0003900000 */
[----:B------:R-:W2:Y:S02]  /*8fa0*/  @!P0 SYNCS.PHASECHK.TRANS64 P0, [R0+URZ], R3 ;  /* 0x00000003000085a7 */ /* 0x000ea400080010ff */
[----:B--2---:R-:W-:Y:S05]  /*8fb0*/  @!P0 BRA `(.L_x_206) ;  /* 0xfffffffc00f08947 */ /* 0x004fea000383ffff */
[----:B------:R-:W-:Y:S05]  /*8fc0*/  BRA `(.L_x_207) ;  /* 0xffffffac002c7947 */ /* 0x000fea000383ffff */
.L_x_73:
[----:B------:R-:W-:-:S07]  /*8fd0*/  MOV R0, UR5 ;  /* 0x0000000500007c02 */ /* 0x000fce0008000f00 */
.L_x_208:
[----:B-1----:R1:W2:Y:S02]  /*8fe0*/  SYNCS.PHASECHK.TRANS64.TRYWAIT P0, [R0+URZ], R3 ;  /* 0x00000003000075a7 */ /* 0x0022a400080011ff */
[----:B--2---:R-:W-:Y:S05]  /*8ff0*/  @!P0 NANOSLEEP.SYNCS 0x989680 ;  /* 0x009896800000895d */ /* 0x004fea0003900000 */
[----:B------:R-:W2:Y:S02]  /*9000*/  @!P0 SYNCS.PHASECHK.TRANS64 P0, [R0+URZ], R3 ;  /* 0x00000003000085a7 */ /* 0x000ea400080010ff */
[----:B--2---:R-:W-:Y:S05]  /*9010*/  @!P0 BRA `(.L_x_208) ;  /* 0xfffffffc00f08947 */ /* 0x004fea000383ffff */
[----:B------:R-:W-:Y:S05]  /*9020*/  BRA `(.L_x_209) ;  /* 0xffffffac00387947 */ /* 0x000fea000383ffff */
.L_x_74:
[----:B------:R-:W-:-:S07]  /*9030*/  MOV R0, UR5 ;  /* 0x0000000500007c02 */ /* 0x000fce0008000f00 */
.L_x_210:
[----:B-1----:R1:W2:Y:S02]  /*9040*/  SYNCS.PHASECHK.TRANS64.TRYWAIT P0, [R0+URZ], R3 ;  /* 0x00000003000075a7 */ /* 0x0022a400080011ff */
[----:B--2---:R-:W-:Y:S05]  /*9050*/  @!P0 NANOSLEEP.SYNCS 0x989680 ;  /* 0x009896800000895d */ /* 0x004fea0003900000 */
[----:B------:R-:W2:Y:S02]  /*9060*/  @!P0 SYNCS.PHASECHK.TRANS64 P0, [R0+URZ], R3 ;  /* 0x00000003000085a7 */ /* 0x000ea400080010ff */
[----:B--2---:R-:W-:Y:S05]  /*9070*/  @!P0 BRA `(.L_x_210) ;  /* 0xfffffffc00f08947 */ /* 0x004fea000383ffff */
[----:B------:R-:W-:Y:S05]  /*9080*/  BRA `(.L_x_211) ;  /* 0xffffffac00447947 */ /* 0x000fea000383ffff */
.L_x_75:
[----:B------:R-:W-:-:S07]  /*9090*/  MOV R0, UR5 ;  /* 0x0000000500007c02 */ /* 0x000fce0008000f00 */
.L_x_212:
[----:B-1----:R1:W2:Y:S02]  /*90a0*/  SYNCS.PHASECHK.TRANS64.TRYWAIT P0, [R0+URZ], R3 ;  /* 0x00000003000075a7 */ /* 0x0022a400080011ff */
[----:B--2---:R-:W-:Y:S05]  /*90b0*/  @!P0 NANOSLEEP.SYNCS 0x989680 ;  /* 0x009896800000895d */ /* 0x004fea0003900000 */
[----:B------:R-:W2:Y:S02]  /*90c0*/  @!P0 SYNCS.PHASECHK.TRANS64 P0, [R0+URZ], R3 ;  /* 0x00000003000085a7 */ /* 0x000ea400080010ff */
[----:B--2---:R-:W-:Y:S05]  /*90d0*/  @!P0 BRA `(.L_x_212) ;  /* 0xfffffffc00f08947 */ /* 0x004fea000383ffff */
[----:B------:R-:W-:Y:S05]  /*90e0*/  BRA `(.L_x_213) ;  /* 0xffffffac00507947 */ /* 0x000fea000383ffff */
.L_x_76:
[----:B------:R-:W-:-:S07]  /*90f0*/  MOV R0, UR5 ;  /* 0x0000000500007c02 */ /* 0x000fce0008000f00 */
.L_x_214:
[----:B-1----:R1:W2:Y:S02]  /*9100*/  SYNCS.PHASECHK.TRANS64.TRYWAIT P0, [R0+URZ], R3 ;  /* 0x00000003000075a7 */ /* 0x0022a400080011ff */
[----:B--2---:R-:W-:Y:S05]  /*9110*/  @!P0 NANOSLEEP.SYNCS 0x989680 ;  /* 0x009896800000895d */ /* 0x004fea0003900000 */
[----:B------:R-:W2:Y:S02]  /*9120*/  @!P0 SYNCS.PHASECHK.TRANS64 P0, [R0+URZ], R3 ;  /* 0x00000003000085a7 */ /* 0x000ea400080010ff */
[----:B--2---:R-:W-:Y:S05]  /*9130*/  @!P0 BRA `(.L_x_214) ;  /* 0xfffffffc00f08947 */ /* 0x004fea000383ffff */
[----:B------:R-:W-:Y:S05]  /*9140*/  BRA `(.L_x_215) ;  /* 0xffffffac005c7947 */ /* 0x000fea000383ffff */
.L_x_77:
[----:B------:R-:W-:-:S07]  /*9150*/  MOV R0, UR5 ;  /* 0x0000000500007c02 */ /* 0x000fce0008000f00 */
.L_x_216:
[----:B-1----:R1:W2:Y:S02]  /*9160*/  SYNCS.PHASECHK.TRANS64.TRYWAIT P0, [R0+URZ], R3 ;  /* 0x00000003000075a7 */ /* 0x0022a400080011ff */
[----:B--2---:R-:W-:Y:S05]  /*9170*/  @!P0 NANOSLEEP.SYNCS 0x989680 ;  /* 0x009896800000895d */ /* 0x004fea0003900000 */
[----:B------:R-:W2:Y:S02]  /*9180*/  @!P0 SYNCS.PHASECHK.TRANS64 P0, [R0+URZ], R3 ;  /* 0x00000003000085a7 */ /* 0x000ea400080010ff */
[----:B--2---:R-:W-:Y:S05]  /*9190*/  @!P0 BRA `(.L_x_216) ;  /* 0xfffffffc00f08947 */ /* 0x004fea000383ffff */
[----:B------:R-:W-:Y:S05]  /*91a0*/  BRA `(.L_x_217) ;  /* 0xffffffac00687947 */ /* 0x000fea000383ffff */
.L_x_78:
[----:B------:R-:W-:-:S07]  /*91b0*/  MOV R0, UR5 ;  /* 0x0000000500007c02 */ /* 0x000fce0008000f00 */
.L_x_218:
[----:B-1----:R1:W2:Y:S02]  /*91c0*/  SYNCS.PHASECHK.TRANS64.TRYWAIT P0, [R0+URZ], R3 ;  /* 0x00000003000075a7 */ /* 0x0022a400080011ff */
[----:B--2---:R-:W-:Y:S05]  /*91d0*/  @!P0 NANOSLEEP.SYNCS 0x989680 ;  /* 0x009896800000895d */ /* 0x004fea0003900000 */
[----:B------:R-:W2:Y:S02]  /*91e0*/  @!P0 SYNCS.PHASECHK.TRANS64 P0, [R0+URZ], R3 ;  /* 0x00000003000085a7 */ /* 0x000ea400080010ff */
[----:B--2---:R-:W-:Y:S05]  /*91f0*/  @!P0 BRA `(.L_x_218) ;  /* 0xfffffffc00f08947 */ /* 0x004fea000383ffff */
[----:B------:R-:W-:Y:S05]  /*9200*/  BRA `(.L_x_219) ;  /* 0xffffffac00747947 */ /* 0x000fea000383ffff */
.L_x_81:
[----:B--2---:R2:W3:Y:S02]  /*9210*/  SYNCS.PHASECHK.TRANS64.TRYWAIT P0, [R2+URZ+0x2c0], R4 ;  /* 0x0002c004020075a7 */ /* 0x0044e400080011ff */
[----:B---3--:R-:W-:Y:S05]  /*9220*/  @!P0 NANOSLEEP.SYNCS 0x989680 ;  /* 0x009896800000895d */ /* 0x008fea0003900000 */
[----:B------:R-:W3:Y:S02]  /*9230*/  @!P0 SYNCS.PHASECHK.TRANS64 P0, [R2+URZ+0x2c0], R4 ;  /* 0x0002c004020085a7 */ /* 0x000ee400080010ff */
[----:B---3--:R-:W-:Y:S05]  /*9240*/  @!P0 BRA `(.L_x_81) ;  /* 0xfffffffc00f08947 */ /* 0x008fea000383ffff */
[----:B------:R-:W-:Y:S05]  /*9250*/  BRA `(.L_x_220) ;  /* 0xffffffac00d07947 */ /* 0x000fea000383ffff */
.L_x_82:
[----:B------:R-:W-:-:S07]  /*9260*/  MOV R2, UR4 ;  /* 0x0000000400027c02 */ /* 0x000fce0008000f00 */
.L_x_221:
[----:B--2---:R2:W3:Y:S02]  /*9270*/  SYNCS.PHASECHK.TRANS64.TRYWAIT P0, [R2+URZ+0x270], R5 ;  /* 0x00027005020075a7 */ /* 0x0044e400080011ff */
[----:B---3--:R-:W-:Y:S05]  /*9280*/  @!P0 NANOSLEEP.SYNCS 0x989680 ;  /* 0x009896800000895d */ /* 0x008fea0003900000 */
[----:B------:R-:W3:Y:S02]  /*9290*/  @!P0 SYNCS.PHASECHK.TRANS64 P0, [R2+URZ+0x270], R5 ;  /* 0x00027005020085a7 */ /* 0x000ee400080010ff */
[----:B---3--:R-:W-:Y:S05]  /*92a0*/  @!P0 BRA `(.L_x_221) ;  /* 0xfffffffc00f08947 */ /* 0x008fea000383ffff */
[----:B------:R-:W-:Y:S05]  /*92b0*/  BRA `(.L_x_222) ;  /* 0xffffffac00e07947 */ /* 0x000fea000383ffff */
.L_x_83:
[----:B--2---:R2:W3:Y:S02]  /*92c0*/  SYNCS.PHASECHK.TRANS64.TRYWAIT P1, [R2+URZ+0x260], R4 ;  /* 0x00026004020075a7 */ /* 0x0044e400080211ff */
[----:B---3--:R-:W-:Y:S05]  /*92d0*/  @!P1 NANOSLEEP.SYNCS 0x989680 ;  /* 0x009896800000995d */ /* 0x008fea0003900000 */
[----:B------:R-:W3:Y:S02]  /*92e0*/  @!P1 SYNCS.PHASECHK.TRANS64 P1, [R2+URZ+0x260], R4 ;  /* 0x00026004020095a7 */ /* 0x000ee400080210ff */
[----:B---3--:R-:W-:Y:S05]  /*92f0*/  @!P1 BRA `(.L_x_83) ;  /* 0xfffffffc00f09947 */ /* 0x008fea000383ffff */
[----:B------:R-:W-:Y:S05]  /*9300*/  BRA `(.L_x_223) ;  /* 0xffffffb000107947 */ /* 0x000fea000383ffff */
.L_x_86:
[----:B------:R-:W-:-:S07]  /*9310*/  MOV R0, UR4 ;  /* 0x0000000400007c02 */ /* 0x000fce0008000f00 */
.L_x_224:
[----:B--2---:R2:W3:Y:S02]  /*9320*/  SYNCS.PHASECHK.TRANS64.TRYWAIT P0, [R0+URZ+0x270], R2 ;  /* 0x00027002000075a7 */ /* 0x0044e400080011ff */
[----:B---3--:R-:W-:Y:S05]  /*9330*/  @!P0 NANOSLEEP.SYNCS 0x989680 ;  /* 0x009896800000895d */ /* 0x008fea0003900000 */
[----:B------:R-:W3:Y:S02]  /*9340*/  @!P0 SYNCS.PHASECHK.TRANS64 P0, [R0+URZ+0x270], R2 ;  /* 0x00027002000085a7 */ /* 0x000ee400080010ff */
[----:B---3--:R-:W-:Y:S05]  /*9350*/  @!P0 BRA `(.L_x_224) ;  /* 0xfffffffc00f08947 */ /* 0x008fea000383ffff */
[----:B------:R-:W-:Y:S05]  /*9360*/  BRA `(.L_x_85) ;  /* 0xffffffb000647947 */ /* 0x000fea000383ffff */
.L_x_95:
[----:B--2---:R-:W-:-:S04]  /*9370*/  MOV R5, UR5 ;  /* 0x0000000500057c02 */ /* 0x004fc80008000f00 */
[----:B------:R2:W3:Y:S03]  /*9380*/  SYNCS.PHASECHK.TRANS64.TRYWAIT P0, [R5+URZ+0x8], R6 ;  /* 0x00000806050075a7 */ /* 0x0004e600080011ff */
[----:B---3--:R-:W-:Y:S05]  /*9390*/  @!P0 NANOSLEEP.SYNCS 0x989680 ;  /* 0x009896800000895d */ /* 0x008fea0003900000 */
[----:B------:R-:W3:Y:S02]  /*93a0*/  @!P0 SYNCS.PHASECHK.TRANS64 P0, [R5+URZ+0x8], R6 ;  /* 0x00000806050085a7 */ /* 0x000ee400080010ff */
[----:B---3--:R-:W-:Y:S05]  /*93b0*/  @!P0 BRA `(.L_x_95) ;  /* 0xfffffffc00ec8947 */ /* 0x008fea000383ffff */
[----:B------:R-:W-:Y:S05]  /*93c0*/  BRA `(.L_x_94) ;  /* 0xffffffb400187947 */ /* 0x000fea000383ffff */
.L_x_97:
[----:B------:R-:W-:Y:S01]  /*93d0*/  BSSY B0, `(.L_x_225) ;  /* 0x0000006000007945 */ /* 0x000fe20003800000 */
[----:B------:R-:W-:-:S07]  /*93e0*/  MOV R15, 0xffffffff ;  /* 0xffffffff000f7802 */ /* 0x000fce0000000f00 */
[----:B-12--5:R-:W-:Y:S05]  /*93f0*/  WARPSYNC.COLLECTIVE R15, `(.L_x_226) ;  /* 0x000000000f0c7348 */ /* 0x026fea0003c00000 */
[----:B------:R-:W-:Y:S02]  /*9400*/  ELECT P6, UR79, PT ;  /* 0x00000000004f782f */ /* 0x000fe400038c0000 */
[----:B------:R-:W-:Y:S01]  /*9410*/  MOV R14, UR79 ;  /* 0x0000004f000e7c02 */ /* 0x000fe20008000f00 */
[----:B-12--5:R-:W-:Y:S10]  /*9420*/  ENDCOLLECTIVE ;  /* 0x000000000000791b */ /* 0x026ff40003800000 */
.L_x_226:
[----:B------:R-:W-:Y:S05]  /*9430*/  BSYNC B0 ;  /* 0x0000000000007941 */ /* 0x000fea0003800000 */
.L_x_225:
[----:B------:R-:W-:Y:S01]  /*9440*/  PLOP3.LUT P0, PT, P6, PT, PT, 0x80, 0x8 ;  /* 0x000000000008781c */ /* 0x000fe2000370f070 */
[----:B------:R-:W-:-:S12]  /*9450*/  BRA `(.L_x_227) ;  /* 0xffffffb400447947 */ /* 0x000fd8000383ffff */
.L_x_99:
[----:B--2---:R-:W-:-:S04]  /*9460*/  MOV R0, UR5 ;  /* 0x0000000500007c02 */ /* 0x004fc80008000f00 */
[----:B------:R2:W3:Y:S03]  /*9470*/  SYNCS.PHASECHK.TRANS64.TRYWAIT P0, [R0+URZ+0x8], R4 ;  /* 0x00000804000075a7 */ /* 0x0004e600080011ff */
[----:B---3--:R-:W-:Y:S05]  /*9480*/  @!P0 NANOSLEEP.SYNCS 0x989680 ;  /* 0x009896800000895d */ /* 0x008fea0003900000 */
[----:B------:R-:W3:Y:S02]  /*9490*/  @!P0 SYNCS.PHASECHK.TRANS64 P0, [R0+URZ+0x8], R4 ;  /* 0x00000804000085a7 */ /* 0x000ee400080010ff */
[----:B---3--:R-:W-:Y:S05]  /*94a0*/  @!P0 BRA `(.L_x_99) ;  /* 0xfffffffc00ec8947 */ /* 0x008fea000383ffff */
[----:B------:R-:W-:Y:S05]  /*94b0*/  BRA `(.L_x_98) ;  /* 0xffffffb400487947 */ /* 0x000fea000383ffff */
.L_x_100:
[----:B-1----:R1:W2:Y:S02]  /*94c0*/  SYNCS.PHASECHK.TRANS64.TRYWAIT P0, [R0+URZ+0x260], R4 ;  /* 0x00026004000075a7 */ /* 0x0022a400080011ff */
[----:B--2---:R-:W-:Y:S05]  /*94d0*/  @!P0 NANOSLEEP.SYNCS 0x989680 ;  /* 0x009896800000895d */ /* 0x004fea0003900000 */
[----:B------:R-:W2:Y:S02]  /*94e0*/  @!P0 SYNCS.PHASECHK.TRANS64 P0, [R0+URZ+0x260], R4 ;  /* 0x00026004000085a7 */ /* 0x000ea400080010ff */
[----:B--2---:R-:W-:Y:S05]  /*94f0*/  @!P0 BRA `(.L_x_100) ;  /* 0xfffffffc00f08947 */ /* 0x004fea000383ffff */
[----:B------:R-:W-:Y:S05]  /*9500*/  BRA `(.L_x_228) ;  /* 0xffffffb800247947 */ /* 0x000fea000383ffff */
.L_x_102:
[----:B------:R-:W-:-:S07]  /*9510*/  MOV R0, UR23 ;  /* 0x0000001700007c02 */ /* 0x000fce0008000f00 */
.L_x_229:
[----:B-1----:R1:W2:Y:S02]  /*9520*/  SYNCS.PHASECHK.TRANS64.TRYWAIT P0, [R0+URZ+0x2a0], R4 ;  /* 0x0002a004000075a7 */ /* 0x0022a400080011ff */
[----:B--2---:R-:W-:Y:S05]  /*9530*/  @!P0 NANOSLEEP.SYNCS 0x989680 ;  /* 0x009896800000895d */ /* 0x004fea0003900000 */
[----:B------:R-:W2:Y:S02]  /*9540*/  @!P0 SYNCS.PHASECHK.TRANS64 P0, [R0+URZ+0x2a0], R4 ;  /* 0x0002a004000085a7 */ /* 0x000ea400080010ff */
[----:B--2---:R-:W-:Y:S05]  /*9550*/  @!P0 BRA `(.L_x_229) ;  /* 0xfffffffc00f08947 */ /* 0x004fea000383ffff */
[----:B------:R-:W-:Y:S05]  /*9560*/  BRA `(.L_x_230) ;  /* 0xffffffb800707947 */ /* 0x000fea000383ffff */
.L_x_105:
[----:B------:R-:W-:Y:S07]  /*9570*/  MOV R0, UR5 ;  /* 0x0000000500007c02 */ /* 0x000fee0008000f00 */
.L_x_231:
[----:B-1----:R1:W2:Y:S02]  /*9580*/  SYNCS.PHASECHK.TRANS64.TRYWAIT P0, [R0+URZ], R4 ;  /* 0x00000004000075a7 */ /* 0x0022a400080011ff */
[----:B--2---:R-:W-:Y:S05]  /*9590*/  @!P0 NANOSLEEP.SYNCS 0x989680 ;  /* 0x009896800000895d */ /* 0x004fea0003900000 */
[----:B------:R-:W2:Y:S02]  /*95a0*/  @!P0 SYNCS.PHASECHK.TRANS64 P0, [R0+URZ], R4 ;  /* 0x00000004000085a7 */ /* 0x000ea400080010ff */
[----:B--2---:R-:W-:Y:S05]  /*95b0*/  @!P0 BRA `(.L_x_231) ;  /* 0xfffffffc00f08947 */ /* 0x004fea000383ffff */
[----:B------:R-:W-:Y:S05]  /*95c0*/  BRA `(.L_x_104) ;  /* 0xffffffb800847947 */ /* 0x000fea000383ffff */
.L_x_109:
[----:B-1----:R-:W-:-:S07]  /*95d0*/  MOV R0, UR4 ;  /* 0x0000000400007c02 */ /* 0x002fce0008000f00 */
.L_x_232:
[----:B-1----:R1:W2:Y:S02]  /*95e0*/  SYNCS.PHASECHK.TRANS64.TRYWAIT P0, [R0+URZ], R2 ;  /* 0x00000002000075a7 */ /* 0x0022a400080011ff */
[----:B--2---:R-:W-:Y:S05]  /*95f0*/  @!P0 NANOSLEEP.SYNCS 0x989680 ;  /* 0x009896800000895d */ /* 0x004fea0003900000 */
[----:B------:R-:W2:Y:S02]  /*9600*/  @!P0 SYNCS.PHASECHK.TRANS64 P0, [R0+URZ], R2 ;  /* 0x00000002000085a7 */ /* 0x000ea400080010ff */
[----:B--2---:R-:W-:Y:S05]  /*9610*/  @!P0 BRA `(.L_x_232) ;  /* 0xfffffffc00f08947 */ /* 0x004fea000383ffff */
[----:B------:R-:W-:Y:S05]  /*9620*/  BRA `(.L_x_233) ;  /* 0xffffffbc00507947 */ /* 0x000fea000383ffff */
.L_x_110:
[----:B------:R-:W-:-:S07]  /*9630*/  MOV R0, UR5 ;  /* 0x0000000500007c02 */ /* 0x000fce0008000f00 */
.L_x_234:
[----:B-1----:R1:W2:Y:S02]  /*9640*/  SYNCS.PHASECHK.TRANS64.TRYWAIT P0, [R0+URZ], R3 ;  /* 0x00000003000075a7 */ /* 0x0022a400080011ff */
[----:B--2---:R-:W-:Y:S05]  /*9650*/  @!P0 NANOSLEEP.SYNCS 0x989680 ;  /* 0x009896800000895d */ /* 0x004fea0003900000 */
[----:B------:R-:W2:Y:S02]  /*9660*/  @!P0 SYNCS.PHASECHK.TRANS64 P0, [R0+URZ], R3 ;  /* 0x00000003000085a7 */ /* 0x000ea400080010ff */
[----:B--2---:R-:W-:Y:S05]  /*9670*/  @!P0 BRA `(.L_x_234) ;  /* 0xfffffffc00f08947 */ /* 0x004fea000383ffff */
[----:B------:R-:W-:Y:S05]  /*9680*/  BRA `(.L_x_235) ;  /* 0xffffffbc005c7947 */ /* 0x000fea000383ffff */
.L_x_111:
[----:B------:R-:W-:-:S07]  /*9690*/  MOV R0, UR5 ;  /* 0x0000000500007c02 */ /* 0x000fce0008000f00 */
.L_x_236:
[----:B-1----:R1:W2:Y:S02]  /*96a0*/  SYNCS.PHASECHK.TRANS64.TRYWAIT P0, [R0+URZ], R3 ;  /* 0x00000003000075a7 */ /* 0x0022a400080011ff */
[----:B--2---:R-:W-:Y:S05]  /*96b0*/  @!P0 NANOSLEEP.SYNCS 0x989680 ;  /* 0x009896800000895d */ /* 0x004fea0003900000 */
[----:B------:R-:W2:Y:S02]  /*96c0*/  @!P0 SYNCS.PHASECHK.TRANS64 P0, [R0+URZ], R3 ;  /* 0x00000003000085a7 */ /* 0x000ea400080010ff */
[----:B--2---:R-:W-:Y:S05]  /*96d0*/  @!P0 BRA `(.L_x_236) ;  /* 0xfffffffc00f08947 */ /* 0x004fea000383ffff */
[----:B------:R-:W-:Y:S05]  /*96e0*/  BRA `(.L_x_237) ;  /* 0xffffffbc00687947 */ /* 0x000fea000383ffff */
.L_x_114:
[----:B------:R-:W-:-:S07]  /*96f0*/  MOV R0, UR17 ;  /* 0x0000001100007c02 */ /* 0x000fce0008000f00 */
.L_x_238:
[----:B-1----:R1:W2:Y:S02]  /*9700*/  SYNCS.PHASECHK.TRANS64.TRYWAIT P1, [R0+URZ+0x2e0], R2 ;  /* 0x0002e002000075a7 */ /* 0x0022a400080211ff */
[----:B--2---:R-:W-:Y:S05]  /*9710*/  @!P1 NANOSLEEP.SYNCS 0x989680 ;  /* 0x009896800000995d */ /* 0x004fea0003900000 */
[----:B------:R-:W2:Y:S02]  /*9720*/  @!P1 SYNCS.PHASECHK.TRANS64 P1, [R0+URZ+0x2e0], R2 ;  /* 0x0002e002000095a7 */ /* 0x000ea400080210ff */
[----:B--2---:R-:W-:Y:S05]  /*9730*/  @!P1 BRA `(.L_x_238) ;  /* 0xfffffffc00f09947 */ /* 0x004fea000383ffff */
[----:B------:R-:W-:Y:S05]  /*9740*/  BRA `(.L_x_239) ;  /* 0xffffffbc00b47947 */ /* 0x000fea000383ffff */
.L_x_119:
[----:B--2---:R2:W3:Y:S02]  /*9750*/  SYNCS.PHASECHK.TRANS64.TRYWAIT P0, [R3+URZ+0x260], R0 ;  /* 0x00026000030075a7 */ /* 0x0044e400080011ff */
[----:B---3--:R-:W-:Y:S05]  /*9760*/  @!P0 NANOSLEEP.SYNCS 0x989680 ;  /* 0x009896800000895d */ /* 0x008fea0003900000 */
[----:B------:R-:W3:Y:S02]  /*9770*/  @!P0 SYNCS.PHASECHK.TRANS64 P0, [R3+URZ+0x260], R0 ;  /* 0x00026000030085a7 */ /* 0x000ee400080010ff */
[----:B---3--:R-:W-:Y:S05]  /*9780*/  @!P0 BRA `(.L_x_119) ;  /* 0xfffffffc00f08947 */ /* 0x008fea000383ffff */
[----:B------:R-:W-:Y:S05]  /*9790*/  BRA `(.L_x_240) ;  /* 0xffffffc000e07947 */ /* 0x000fea000383ffff */
.L_x_122:
[----:B--2---:R-:W-:Y:S07]  /*97a0*/  MOV R0, UR17 ;  /* 0x0000001100007c02 */ /* 0x004fee0008000f00 */
.L_x_241:
[----:B--2---:R2:W3:Y:S02]  /*97b0*/  SYNCS.PHASECHK.TRANS64.TRYWAIT P1, [R0+URZ+0x258], R3 ;  /* 0x00025803000075a7 */ /* 0x0044e400080211ff */
[----:B---3--:R-:W-:Y:S05]  /*97c0*/  @!P1 NANOSLEEP.SYNCS 0x989680 ;  /* 0x009896800000995d */ /* 0x008fea0003900000 */
[----:B------:R-:W3:Y:S02]  /*97d0*/  @!P1 SYNCS.PHASECHK.TRANS64 P1, [R0+URZ+0x258], R3 ;  /* 0x00025803000095a7 */ /* 0x000ee400080210ff */
[----:B---3--:R-:W-:Y:S05]  /*97e0*/  @!P1 BRA `(.L_x_241) ;  /* 0xfffffffc00f09947 */ /* 0x008fea000383ffff */
[----:B------:R-:W-:Y:S05]  /*97f0*/  BRA `(.L_x_121) ;  /* 0xffffffc800547947 */ /* 0x000fea000383ffff */
.L_x_125:
[----:B--2---:R-:W-:Y:S07]  /*9800*/  MOV R0, UR17 ;  /* 0x0000001100007c02 */ /* 0x004fee0008000f00 */
.L_x_242:
[----:B--2---:R2:W3:Y:S02]  /*9810*/  SYNCS.PHASECHK.TRANS64.TRYWAIT P0, [R0+URZ+0x248], R2 ;  /* 0x00024802000075a7 */ /* 0x0044e400080011ff */
[----:B---3--:R-:W-:Y:S05]  /*9820*/  @!P0 NANOSLEEP.SYNCS 0x989680 ;  /* 0x009896800000895d */ /* 0x008fea0003900000 */
[----:B------:R-:W3:Y:S02]  /*9830*/  @!P0 SYNCS.PHASECHK.TRANS64 P0, [R0+URZ+0x248], R2 ;  /* 0x00024802000085a7 */ /* 0x000ee400080010ff */
[----:B---3--:R-:W-:Y:S05]  /*9840*/  @!P0 BRA `(.L_x_242) ;  /* 0xfffffffc00f08947 */ /* 0x008fea000383ffff */
[----:B------:R-:W-:Y:S05]  /*9850*/  BRA `(.L_x_243) ;  /* 0xffffffc800a87947 */ /* 0x000fea000383ffff */
.L_x_128:
[----:B--2---:R2:W3:Y:S02]  /*9860*/  SYNCS.PHASECHK.TRANS64.TRYWAIT P0, [R3+URZ+0x260], R0 ;  /* 0x00026000030075a7 */ /* 0x0044e400080011ff */
[----:B---3--:R-:W-:Y:S05]  /*9870*/  @!P0 NANOSLEEP.SYNCS 0x989680 ;  /* 0x009896800000895d */ /* 0x008fea0003900000 */
[----:B------:R-:W3:Y:S02]  /*9880*/  @!P0 SYNCS.PHASECHK.TRANS64 P0, [R3+URZ+0x260], R0 ;  /* 0x00026000030085a7 */ /* 0x000ee400080010ff */
[----:B---3--:R-:W-:Y:S05]  /*9890*/  @!P0 BRA `(.L_x_128) ;  /* 0xfffffffc00f08947 */ /* 0x008fea000383ffff */
[----:B------:R-:W-:Y:S05]  /*98a0*/  BRA `(.L_x_244) ;  /* 0xffffffcc00f47947 */ /* 0x000fea000383ffff */
.L_x_139:
[----:B-1----:R-:W-:Y:S04]  /*98b0*/  MOV R0, UR44 ;  /* 0x0000002c00007c02 */ /* 0x002fe80008000f00 */
[----:B------:R1:W2:Y:S03]  /*98c0*/  SYNCS.PHASECHK.TRANS64.TRYWAIT P1, [R0+URZ+0x240], R3 ;  /* 0x00024003000075a7 */ /* 0x0002a600080211ff */
[----:B--2---:R-:W-:Y:S05]  /*98d0*/  @!P1 NANOSLEEP.SYNCS 0x989680 ;  /* 0x009896800000995d */ /* 0x004fea0003900000 */
[----:B------:R-:W2:Y:S02]  /*98e0*/  @!P1 SYNCS.PHASECHK.TRANS64 P1, [R0+URZ+0x240], R3 ;  /* 0x00024003000095a7 */ /* 0x000ea400080210ff */
[----:B--2---:R-:W-:Y:S05]  /*98f0*/  @!P1 BRA `(.L_x_139) ;  /* 0xfffffffc00ec9947 */ /* 0x004fea000383ffff */
[----:B------:R-:W-:Y:S05]  /*9900*/  BRA `(.L_x_138) ;  /* 0xffffffdc00307947 */ /* 0x000fea000383ffff */
.L_x_141:
[----:B------:R1:W1:Y:S02]  /*9910*/  SYNCS.PHASECHK.TRANS64.TRYWAIT P1, [R83+URZ+0x280], R4 ;  /* 0x00028004530075a7 */ /* 0x00026400080211ff */
[----:B-1----:R-:W-:Y:S05]  /*9920*/  @!P1 NANOSLEEP.SYNCS 0x989680 ;  /* 0x009896800000995d */ /* 0x002fea0003900000 */
[----:B------:R-:W1:Y:S02]  /*9930*/  @!P1 SYNCS.PHASECHK.TRANS64 P1, [R83+URZ+0x280], R4 ;  /* 0x00028004530095a7 */ /* 0x000e6400080210ff */
[----:B-1----:R-:W-:Y:S05]  /*9940*/  @!P1 BRA `(.L_x_141) ;  /* 0xfffffffc00f09947 */ /* 0x002fea000383ffff */
[----:B------:R-:W-:Y:S05]  /*9950*/  BRA `(.L_x_140) ;  /* 0xffffffdc006c7947 */ /* 0x000fea000383ffff */
        .weak           $__internal_0_$__cuda_sm10x_tcgen05_guardrail_trap_col_being_dealloced_not_returned_by_alloc
        .type           $__internal_0_$__cuda_sm10x_tcgen05_guardrail_trap_col_being_dealloced_not_returned_by_alloc,@function
        .size           $__internal_0_$__cuda_sm10x_tcgen05_guardrail_trap_col_being_dealloced_not_returned_by_alloc,($__internal_1_$__cuda_sm10x_tcgen05_guardrail_trap_phase_invalid_during_alloc - $__internal_0_$__cuda_sm10x_tcgen05_guardrail_trap_col_being_dealloced_not_returned_by_alloc)
$__internal_0_$__cuda_sm10x_tcgen05_guardrail_trap_col_being_dealloced_not_returned_by_alloc:
[----:B------:R-:W-:Y:S05]  /*9960*/  BPT.TRAP 0x1 ;  /* 0x000000040000795c */ /* 0x000fea0000300000 */
[----:B------:R-:W-:-:S04]  /*9970*/  HFMA2 R3, -RZ, RZ, 0, 0 ;  /* 0x00000000ff037431 */ /* 0x000fc800000001ff */
[----:B------:R-:W-:Y:S05]  /*9980*/  RET.REL.NODEC R2 `(_ZN7cutlass13device_kernelINS_4gemm6kernel13GemmUniversalIN4cute5tupleIJiiiiEEENS1_10collective13CollectiveMmaINS1_35MainloopSm100TmaUmmaWarpSpecializedILi36ELi2ELi4ENS5_IJNS4_1CILi4EEENSA_ILi1EEESC_EEEEENS5_IJNSA_ILi128EEENSA_ILi64EEESG_EEEaNS5_IJlSC_lEEEaSI_NS4_8TiledMMAINS4_8MMA_AtomIJNS4_21SM100_MMA_S8_2x1SM_SSIaaiLi128ELi64ELNS4_4UMMA5MajorE0ELSN_0ELNSM_8SaturateE0EEEEEENS4_6LayoutINS5_IJSC_SC_SC_EEENS5_IJNSA_ILi0EEEST_ST_EEEEENS5_IJNS4_10UnderscoreESW_SW_EEEEENS4_18SM100_TMA_2SM_LOADENS4_14ComposedLayoutINS4_7SwizzleILi2ELi4ELi3EEENS4_18smem_ptr_flag_bitsILi8EEENSR_INS5_IJNSA_ILi8EEESG_EEENS5_IJSG_SC_EEEEEEEvNS4_8identityENS4_28SM100_TMA_2SM_LOAD_MULTICASTES19_vS1A_EENS_8epilogue10collective18CollectiveEpilogueINS1D_23Sm100TmaWarpSpecializedILi1ELi1ELi32ELb0ELb0EEEJNS5_IJSG_SG_SG_EEENS5_IJNSR_ISG_SC_EES1J_EEEaSI_aSI_NS1D_6fusion15FusionCallbacksIS1H_NS1L_17LinearCombinationIaiaiLNS_15FloatRoundStyleE2EEES1I_S1K_JEEENS4_5SM1004TMEM4LOAD26SM100_TMEM_LOAD_32dp32b32xENS4_13SM90_TMA_LOADES19_NS4_39AutoVectorizingCopyWithAssumedAlignmentILi128EEENS4_14SM90_TMA_STOREES19_S1X_S1X_EEEvvEEEEvNT_6ParamsE) ;  /* 0xffffff64029c7950 */ /* 0x000fea0003c3ffff */
        .weak           $__internal_1_$__cuda_sm10x_tcgen05_guardrail_trap_phase_invalid_during_alloc
        .type           $__internal_1_$__cuda_sm10x_tcgen05_guardrail_trap_phase_invalid_during_alloc,@function
        .size           $__internal_1_$__cuda_sm10x_tcgen05_guardrail_trap_phase_invalid_during_alloc,($__internal_2_$__cuda_sm10x_tcgen05_guardrail_trap_unallocated_columns_being_dealloced - $__internal_1_$__cuda_sm10x_tcgen05_guardrail_trap_phase_invalid_during_alloc)
$__internal_1_$__cuda_sm10x_tcgen05_guardrail_trap_phase_invalid_during_alloc:
[----:B------:R-:W-:Y:S05]  /*9990*/  BPT.TRAP 0x1 ;  /* 0x000000040000795c */ /* 0x000fea0000300000 */
[----:B------:R-:W-:-:S04]  /*99a0*/  MOV R5, 0x0 ;  /* 0x0000000000057802 */ /* 0x000fc80000000f00 */
[----:B------:R-:W-:Y:S05]  /*99b0*/  RET.REL.NODEC R4 `(_ZN7cutlass13device_kernelINS_4gemm6kernel13GemmUniversalIN4cute5tupleIJiiiiEEENS1_10collective13CollectiveMmaINS1_35MainloopSm100TmaUmmaWarpSpecializedILi36ELi2ELi4ENS5_IJNS4_1CILi4EEENSA_ILi1EEESC_EEEEENS5_IJNSA_ILi128EEENSA_ILi64EEESG_EEEaNS5_IJlSC_lEEEaSI_NS4_8TiledMMAINS4_8MMA_AtomIJNS4_21SM100_MMA_S8_2x1SM_SSIaaiLi128ELi64ELNS4_4UMMA5MajorE0ELSN_0ELNSM_8SaturateE0EEEEEENS4_6LayoutINS5_IJSC_SC_SC_EEENS5_IJNSA_ILi0EEEST_ST_EEEEENS5_IJNS4_10UnderscoreESW_SW_EEEEENS4_18SM100_TMA_2SM_LOADENS4_14ComposedLayoutINS4_7SwizzleILi2ELi4ELi3EEENS4_18smem_ptr_flag_bitsILi8EEENSR_INS5_IJNSA_ILi8EEESG_EEENS5_IJSG_SC_EEEEEEEvNS4_8identityENS4_28SM100_TMA_2SM_LOAD_MULTICASTES19_vS1A_EENS_8epilogue10collective18CollectiveEpilogueINS1D_23Sm100TmaWarpSpecializedILi1ELi1ELi32ELb0ELb0EEEJNS5_IJSG_SG_SG_EEENS5_IJNSR_ISG_SC_EES1J_EEEaSI_aSI_NS1D_6fusion15FusionCallbacksIS1H_NS1L_17LinearCombinationIaiaiLNS_15FloatRoundStyleE2EEES1I_S1K_JEEENS4_5SM1004TMEM4LOAD26SM100_TMEM_LOAD_32dp32b32xENS4_13SM90_TMA_LOADES19_NS4_39AutoVectorizingCopyWithAssumedAlignmentILi128EEENS4_14SM90_TMA_STOREES19_S1X_S1X_EEEvvEEEEvNT_6ParamsE) ;  /* 0xffffff6404907950 */ /* 0x000fea0003c3ffff */
        .weak           $__internal_2_$__cuda_sm10x_tcgen05_guardrail_trap_unallocated_columns_being_dealloced
        .type           $__internal_2_$__cuda_sm10x_tcgen05_guardrail_trap_unallocated_columns_being_dealloced,@function
        .size           $__internal_2_$__cuda_sm10x_tcgen05_guardrail_trap_unallocated_columns_being_dealloced,(.L_x_246 - $__internal_2_$__cuda_sm10x_tcgen05_guardrail_trap_unallocated_columns_being_dealloced)
$__internal_2_$__cuda_sm10x_tcgen05_guardrail_trap_unallocated_columns_being_dealloced:
[----:B------:R-:W-:Y:S05]  /*99c0*/  BPT.TRAP 0x1 ;  /* 0x000000040000795c */ /* 0x000fea0000300000 */
[----:B------:R-:W-:-:S04]  /*99d0*/  HFMA2 R3, -RZ, RZ, 0, 0 ;  /* 0x00000000ff037431 */ /* 0x000fc800000001ff */
[----:B------:R-:W-:Y:S05]  /*99e0*/  RET.REL.NODEC R2 `(_ZN7cutlass13device_kernelINS_4gemm6kernel13GemmUniversalIN4cute5tupleIJiiiiEEENS1_10collective13CollectiveMmaINS1_35MainloopSm100TmaUmmaWarpSpecializedILi36ELi2ELi4ENS5_IJNS4_1CILi4EEENSA_ILi1EEESC_EEEEENS5_IJNSA_ILi128EEENSA_ILi64EEESG_EEEaNS5_IJlSC_lEEEaSI_NS4_8TiledMMAINS4_8MMA_AtomIJNS4_21SM100_MMA_S8_2x1SM_SSIaaiLi128ELi64ELNS4_4UMMA5MajorE0ELSN_0ELNSM_8SaturateE0EEEEEENS4_6LayoutINS5_IJSC_SC_SC_EEENS5_IJNSA_ILi0EEEST_ST_EEEEENS5_IJNS4_10UnderscoreESW_SW_EEEEENS4_18SM100_TMA_2SM_LOADENS4_14ComposedLayoutINS4_7SwizzleILi2ELi4ELi3EEENS4_18smem_ptr_flag_bitsILi8EEENSR_INS5_IJNSA_ILi8EEESG_EEENS5_IJSG_SC_EEEEEEEvNS4_8identityENS4_28SM100_TMA_2SM_LOAD_MULTICASTES19_vS1A_EENS_8epilogue10collective18CollectiveEpilogueINS1D_23Sm100TmaWarpSpecializedILi1ELi1ELi32ELb0ELb0EEEJNS5_IJSG_SG_SG_EEENS5_IJNSR_ISG_SC_EES1J_EEEaSI_aSI_NS1D_6fusion15FusionCallbacksIS1H_NS1L_17LinearCombinationIaiaiLNS_15FloatRoundStyleE2EEES1I_S1K_JEEENS4_5SM1004TMEM4LOAD26SM100_TMEM_LOAD_32dp32b32xENS4_13SM90_TMA_LOADES19_NS4_39AutoVectorizingCopyWithAssumedAlignmentILi128EEENS4_14SM90_TMA_STOREES19_S1X_S1X_EEEvvEEEEvNT_6ParamsE) ;  /* 0xffffff6402847950 */ /* 0x000fea0003c3ffff */
.L_x_245:
[----:B------:R-:W-:-:S00]  /*99f0*/  BRA `(.L_x_245) ;  /* 0xfffffffc00fc7947 */ /* 0x000fc0000383ffff */
[----:B------:R-:W-:-:S00]  /*9a00*/  NOP ;  /* 0x0000000000007918 */ /* 0x000fc00000000000 */
[----:B------:R-:W-:-:S00]  /*9a10*/  NOP ;  /* 0x0000000000007918 */ /* 0x000fc00000000000 */
[----:B------:R-:W-:-:S00]  /*9a20*/  NOP ;  /* 0x0000000000007918 */ /* 0x000fc00000000000 */
[----:B------:R-:W-:-:S00]  /*9a30*/  NOP ;  /* 0x0000000000007918 */ /* 0x000fc00000000000 */
[----:B------:R-:W-:-:S00]  /*9a40*/  NOP ;  /* 0x0000000000007918 */ /* 0x000fc00000000000 */
[----:B------:R-:W-:-:S00]  /*9a50*/  NOP ;  /* 0x0000000000007918 */ /* 0x000fc00000000000 */
[----:B------:R-:W-:-:S00]  /*9a60*/  NOP ;  /* 0x0000000000007918 */ /* 0x000fc00000000000 */
[----:B------:R-:W-:-:S00]  /*9a70*/  NOP ;  /* 0x0000000000007918 */ /* 0x000fc00000000000 */
.L_x_246:


//--------------------- .nv.global.init           --------------------------
	.section	.nv.global.init,"aw",@progbits
.nv.global.init:
	.type		$str$27,@object
	.size		$str$27,($str$28 - $str$27)
$str$27:
        /*0000*/ 	.byte	0x28, 0x61, 0x64, 0x64, 0x72, 0x65, 0x73, 0x73, 0x20, 0x26, 0x20, 0x6d, 0x61, 0x73, 0x6b, 0x29
        /*0010*/ 	.byte	0x20, 0x3d, 0x3d, 0x20, 0x30, 0x00
	.type		$str$28,@object
	.size		$str$28,($str$26 - $str$28)
$str$28:
        /*0016*/ 	.byte	0x2f, 0x74, 0x6d, 0x70, 0x2f, 0x63, 0x75, 0x74, 0x6c, 0x61, 0x73, 0x73, 0x5f, 0x73, 0x77, 0x65
        /*0026*/ 	.byte	0x65, 0x70, 0x5f, 0x73, 0x72, 0x63, 0x2f, 0x69, 0x6e, 0x63, 0x6c, 0x75, 0x64, 0x65, 0x2f, 0x63
        /*0036*/ 	.byte	0x75, 0x74, 0x65, 0x2f, 0x70, 0x6f, 0x69, 0x6e, 0x74, 0x65, 0x72, 0x5f, 0x66, 0x6c, 0x61, 0x67
        /*0046*/ 	.byte	0x67, 0x65, 0x64, 0x2e, 0x68, 0x70, 0x70, 0x00
	.type		$str$26,@object
	.size		$str$26,($str$25 - $str$26)
$str$26:
        /*004e*/ 	.byte	0x2f, 0x74, 0x6d, 0x70, 0x2f, 0x63, 0x75, 0x74, 0x6c, 0x61, 0x73, 0x73, 0x5f, 0x73, 0x77, 0x65
        /*005e*/ 	.byte	0x65, 0x70, 0x5f, 0x73, 0x72, 0x63, 0x2f, 0x69, 0x6e, 0x63, 0x6c, 0x75, 0x64, 0x65, 0x2f, 0x63
        /*006e*/ 	.byte	0x75, 0x74, 0x65, 0x2f, 0x61, 0x74, 0x6f, 0x6d, 0x2f, 0x63, 0x6f, 0x70, 0x79, 0x5f, 0x74, 0x72
        /*007e*/ 	.byte	0x61, 0x69, 0x74, 0x73, 0x5f, 0x73, 0x6d, 0x31, 0x30, 0x30, 0x2e, 0x68, 0x70, 0x70, 0x00
	.type		$str$25,@object
	.size		$str$25,(__unnamed_1 - $str$25)
$str$25:
        /*008d*/ 	.byte	0x28, 0x28, 0x75, 0x69, 0x6e, 0x74, 0x33, 0x32, 0x5f, 0x74, 0x28, 0x74, 0x68, 0x72, 0x65, 0x61
        /*009d*/ 	.byte	0x64, 0x49, 0x64, 0x78, 0x2e, 0x78, 0x29, 0x20, 0x2f, 0x20, 0x33, 0x32, 0x29, 0x20, 0x25, 0x20
        /*00ad*/ 	.byte	0x34, 0x29, 0x20, 0x3d, 0x3d, 0x20, 0x28, 0x28, 0x28, 0x74, 0x6d, 0x65, 0x6d, 0x5f, 0x61, 0x64
        /*00bd*/ 	.byte	0x64, 0x72, 0x20, 0x3e, 0x3e, 0x20, 0x31, 0x36, 0x29, 0x20, 0x2f, 0x20, 0x33, 0x32, 0x29, 0x20
        /*00cd*/ 	.byte	0x25, 0x20, 0x34, 0x29, 0x00
	.type		__unnamed_1,@object
	.size		__unnamed_1,(__unnamed_2 - __unnamed_1)
__unnamed_1:
        /*00d2*/ 	.byte	0x61, 0x75, 0x74, 0x6f, 0x20, 0x63, 0x75, 0x74, 0x65, 0x3a, 0x3a, 0x61, 0x73, 0x5f, 0x70, 0x6f
        /* <DEDUP_REMOVED lines=24> */
        /*0262*/ 	.byte	0x00
	.type		__unnamed_2,@object
	.size		__unnamed_2,(.L_2 - __unnamed_2)
__unnamed_2:
        /* <DEDUP_REMOVED lines=41> */
.L_2:


//--------------------- .nv.shared._ZN7cutlass13device_kernelINS_4gemm6kernel13GemmUniversalIN4cute5tupleIJiiiiEEENS1_10collective13CollectiveMmaINS1_35MainloopSm100TmaUmmaWarpSpecializedILi36ELi2ELi4ENS5_IJNS4_1CILi4EEENSA_ILi1EEESC_EEEEENS5_IJNSA_ILi128EEENSA_ILi64EEESG_EEEaNS5_IJlSC_lEEEaSI_NS4_8TiledMMAINS4_8MMA_AtomIJNS4_21SM100_MMA_S8_2x1SM_SSIaaiLi128ELi64ELNS4_4UMMA5MajorE0ELSN_0ELNSM_8SaturateE0EEEEEENS4_6LayoutINS5_IJSC_SC_SC_EEENS5_IJNSA_ILi0EEEST_ST_EEEEENS5_IJNS4_10UnderscoreESW_SW_EEEEENS4_18SM100_TMA_2SM_LOADENS4_14ComposedLayoutINS4_7SwizzleILi2ELi4ELi3EEENS4_18smem_ptr_flag_bitsILi8EEENSR_INS5_IJNSA_ILi8EEESG_EEENS5_IJSG_SC_EEEEEEEvNS4_8identityENS4_28SM100_TMA_2SM_LOAD_MULTICASTES19_vS1A_EENS_8epilogue10collective18CollectiveEpilogueINS1D_23Sm100TmaWarpSpecializedILi1ELi1ELi32ELb0ELb0EEEJNS5_IJSG_SG_SG_EEENS5_IJNSR_ISG_SC_EES1J_EEEaSI_aSI_NS1D_6fusion15FusionCallbacksIS1H_NS1L_17LinearCombinationIaiaiLNS_15FloatRoundStyleE2EEES1I_S1K_JEEENS4_5SM1004TMEM4LOAD26SM100_TMEM_LOAD_32dp32b32xENS4_13SM90_TMA_LOADES19_NS4_39AutoVectorizingCopyWithAssumedAlignmentILi128EEENS4_14SM90_TMA_STOREES19_S1X_S1X_EEEvvEEEEvNT_6ParamsE --------------------------
	.section	.nv.shared._ZN7cutlass13device_kernelINS_4gemm6kernel13GemmUniversalIN4cute5tupleIJiiiiEEENS1_10collective13CollectiveMmaINS1_35MainloopSm100TmaUmmaWarpSpecializedILi36ELi2ELi4ENS5_IJNS4_1CILi4EEENSA_ILi1EEESC_EEEEENS5_IJNSA_ILi128EEENSA_ILi64EEESG_EEEaNS5_IJlSC_lEEEaSI_NS4_8TiledMMAINS4_8MMA_AtomIJNS4_21SM100_MMA_S8_2x1SM_SSIaaiLi128ELi64ELNS4_4UMMA5MajorE0ELSN_0ELNSM_8SaturateE0EEEEEENS4_6LayoutINS5_IJSC_SC_SC_EEENS5_IJNSA_ILi0EEEST_ST_EEEEENS5_IJNS4_10UnderscoreESW_SW_EEEEENS4_18SM100_TMA_2SM_LOADENS4_14ComposedLayoutINS4_7SwizzleILi2ELi4ELi3EEENS4_18smem_ptr_flag_bitsILi8EEENSR_INS5_IJNSA_ILi8EEESG_EEENS5_IJSG_SC_EEEEEEEvNS4_8identityENS4_28SM100_TMA_2SM_LOAD_MULTICASTES19_vS1A_EENS_8epilogue10collective18CollectiveEpilogueINS1D_23Sm100TmaWarpSpecializedILi1ELi1ELi32ELb0ELb0EEEJNS5_IJSG_SG_SG_EEENS5_IJNSR_ISG_SC_EES1J_EEEaSI_aSI_NS1D_6fusion15FusionCallbacksIS1H_NS1L_17LinearCombinationIaiaiLNS_15FloatRoundStyleE2EEES1I_S1K_JEEENS4_5SM1004TMEM4LOAD26SM100_TMEM_LOAD_32dp32b32xENS4_13SM90_TMA_LOADES19_NS4_39AutoVectorizingCopyWithAssumedAlignmentILi128EEENS4_14SM90_TMA_STOREES19_S1X_S1X_EEEvvEEEEvNT_6ParamsE,"aw",@nobits
	.sectionflags	@""
	.align	16
	.zero		1024


//--------------------- .nv.shared.reserved.0     --------------------------
	.section	.nv.shared.reserved.0,"aw",@nobits
	.weak		__nv_reservedSMEM_offset_0_alias
	.size		__nv_reservedSMEM_offset_0_alias, 0, 64
	.other		__nv_reservedSMEM_offset_0_alias,@"STO_CUDA_RESERVED_SHARED STV_DEFAULT"
__nv_reservedSMEM_offset_0_alias:
	.zero		0
.nv.shared.reserved.0:
	.zero		64
	.weak		__nv_reservedSMEM_tcgen05_partition
	.type		__nv_reservedSMEM_tcgen05_partition,@object
	.size		__nv_reservedSMEM_tcgen05_partition,(.L_0 - __nv_reservedSMEM_tcgen05_partition)
__nv_reservedSMEM_tcgen05_partition:
	.zero		32
.L_0:


//--------------------- .nv.global                --------------------------
	.section	.nv.global,"aw",@nobits
.nv.global:
	.type		_ZN40_INTERNAL_d51bce46_4_k_cu_cc5eee2d_337134cute1_E,@object
	.size		_ZN40_INTERNAL_d51bce46_4_k_cu_cc5eee2d_337134cute1_E,(_ZN40_INTERNAL_d51bce46_4_k_cu_cc5eee2d_337134cuda3std3__45__cpo6cbeginE - _ZN40_INTERNAL_d51bce46_4_k_cu_cc5eee2d_337134cute1_E)
_ZN40_INTERNAL_d51bce46_4_k_cu_cc5eee2d_337134cute1_E:
	.zero		1
	.type		_ZN40_INTERNAL_d51bce46_4_k_cu_cc5eee2d_337134cuda3std3__45__cpo6cbeginE,@object
	.size		_ZN40_INTERNAL_d51bce46_4_k_cu_cc5eee2d_337134cuda3std3__45__cpo6cbeginE,(_ZN40_INTERNAL_d51bce46_4_k_cu_cc5eee2d_337134cuda3std3__48in_placeE - _ZN40_INTERNAL_d51bce46_4_k_cu_cc5eee2d_337134cuda3std3__45__cpo6cbeginE)
_ZN40_INTERNAL_d51bce46_4_k_cu_cc5eee2d_337134cuda3std3__45__cpo6cbeginE:
	.zero		1
	.type		_ZN40_INTERNAL_d51bce46_4_k_cu_cc5eee2d_337134cuda3std3__48in_placeE,@object
	.size		_ZN40_INTERNAL_d51bce46_4_k_cu_cc5eee2d_337134cuda3std3__48in_placeE,(_ZN40_INTERNAL_d51bce46_4_k_cu_cc5eee2d_337134cuda3std6ranges3__45__cpo9iter_moveE - _ZN40_INTERNAL_d51bce46_4_k_cu_cc5eee2d_337134cuda3std3__48in_placeE)
_ZN40_INTERNAL_d51bce46_4_k_cu_cc5eee2d_337134cuda3std3__48in_placeE:
	.zero		1
	.type		_ZN40_INTERNAL_d51bce46_4_k_cu_cc5eee2d_337134cuda3std6ranges3__45__cpo9iter_moveE,@object
	.size		_ZN40_INTERNAL_d51bce46_4_k_cu_cc5eee2d_337134cuda3std6ranges3__45__cpo9iter_moveE,(_ZN40_INTERNAL_d51bce46_4_k_cu_cc5eee2d_337134cuda3std3__45__cpo5beginE - _ZN40_INTERNAL_d51bce46_4_k_cu_cc5eee2d_337134cuda3std6ranges3__45__cpo9iter_moveE)
_ZN40_INTERNAL_d51bce46_4_k_cu_cc5eee2d_337134cuda3std6ranges3__45__cpo9iter_moveE:
	.zero		1
	.type		_ZN40_INTERNAL_d51bce46_4_k_cu_cc5eee2d_337134cuda3std3__45__cpo5beginE,@object
	.size		_ZN40_INTERNAL_d51bce46_4_k_cu_cc5eee2d_337134cuda3std3__45__cpo5beginE,(_ZN40_INTERNAL_d51bce46_4_k_cu_cc5eee2d_337134cuda3std3__442_GLOBAL__N__d51bce46_4_k_cu_cc5eee2d_337136ignoreE - _ZN40_INTERNAL_d51bce46_4_k_cu_cc5eee2d_337134cuda3std3__45__cpo5beginE)
_ZN40_INTERNAL_d51bce46_4_k_cu_cc5eee2d_337134cuda3std3__45__cpo5beginE:
	.zero		1
	.type		_ZN40_INTERNAL_d51bce46_4_k_cu_cc5eee2d_337134cuda3std3__442_GLOBAL__N__d51bce46_4_k_cu_cc5eee2d_337136ignoreE,@object
	.size		_ZN40_INTERNAL_d51bce46_4_k_cu_cc5eee2d_337134cuda3std3__442_GLOBAL__N__d51bce46_4_k_cu_cc5eee2d_337136ignoreE,(_ZN40_INTERNAL_d51bce46_4_k_cu_cc5eee2d_337134cute7productE - _ZN40_INTERNAL_d51bce46_4_k_cu_cc5eee2d_337134cuda3std3__442_GLOBAL__N__d51bce46_4_k_cu_cc5eee2d_337136ignoreE)
_ZN40_INTERNAL_d51bce46_4_k_cu_cc5eee2d_337134cuda3std3__442_GLOBAL__N__d51bce46_4_k_cu_cc5eee2d_337136ignoreE:
	.zero		1
	.type		_ZN40_INTERNAL_d51bce46_4_k_cu_cc5eee2d_337134cute7productE,@object
	.size		_ZN40_INTERNAL_d51bce46_4_k_cu_cc5eee2d_337134cute7productE,(_ZN40_INTERNAL_d51bce46_4_k_cu_cc5eee2d_337134cuda3std3__45__cpo3endE - _ZN40_INTERNAL_d51bce46_4_k_cu_cc5eee2d_337134cute7productE)
_ZN40_INTERNAL_d51bce46_4_k_cu_cc5eee2d_337134cute7productE:
	.zero		1
	.type		_ZN40_INTERNAL_d51bce46_4_k_cu_cc5eee2d_337134cuda3std3__45__cpo3endE,@object
	.size		_ZN40_INTERNAL_d51bce46_4_k_cu_cc5eee2d_337134cuda3std3__45__cpo3endE,(_ZN40_INTERNAL_d51bce46_4_k_cu_cc5eee2d_337134cuda3std3__419piecewise_constructE - _ZN40_INTERNAL_d51bce46_4_k_cu_cc5eee2d_337134cuda3std3__45__cpo3endE)
_ZN40_INTERNAL_d51bce46_4_k_cu_cc5eee2d_337134cuda3std3__45__cpo3endE:
	.zero		1
	.type		_ZN40_INTERNAL_d51bce46_4_k_cu_cc5eee2d_337134cuda3std3__419piecewise_constructE,@object
	.size		_ZN40_INTERNAL_d51bce46_4_k_cu_cc5eee2d_337134cuda3std3__419piecewise_constructE,(_ZN40_INTERNAL_d51bce46_4_k_cu_cc5eee2d_337134cuda3std3__45__cpo4cendE - _ZN40_INTERNAL_d51bce46_4_k_cu_cc5eee2d_337134cuda3std3__419piecewise_constructE)
_ZN40_INTERNAL_d51bce46_4_k_cu_cc5eee2d_337134cuda3std3__419piecewise_constructE:
	.zero		1
	.type		_ZN40_INTERNAL_d51bce46_4_k_cu_cc5eee2d_337134cuda3std3__45__cpo4cendE,@object
	.size		_ZN40_INTERNAL_d51bce46_4_k_cu_cc5eee2d_337134cuda3std3__45__cpo4cendE,(_ZN40_INTERNAL_d51bce46_4_k_cu_cc5eee2d_337134cuda3std6ranges3__45__cpo4swapE - _ZN40_INTERNAL_d51bce46_4_k_cu_cc5eee2d_337134cuda3std3__45__cpo4cendE)
_ZN40_INTERNAL_d51bce46_4_k_cu_cc5eee2d_337134cuda3std3__45__cpo4cendE:
	.zero		1
	.type		_ZN40_INTERNAL_d51bce46_4_k_cu_cc5eee2d_337134cuda3std6ranges3__45__cpo4swapE,@object
	.size		_ZN40_INTERNAL_d51bce46_4_k_cu_cc5eee2d_337134cuda3std6ranges3__45__cpo4swapE,(.L_10 - _ZN40_INTERNAL_d51bce46_4_k_cu_cc5eee2d_337134cuda3std6ranges3__45__cpo4swapE)
_ZN40_INTERNAL_d51bce46_4_k_cu_cc5eee2d_337134cuda3std6ranges3__45__cpo4swapE:
	.zero		1
.L_10:


//--------------------- .nv.constant0._ZN7cutlass13device_kernelINS_4gemm6kernel13GemmUniversalIN4cute5tupleIJiiiiEEENS1_10collective13CollectiveMmaINS1_35MainloopSm100TmaUmmaWarpSpecializedILi36ELi2ELi4ENS5_IJNS4_1CILi4EEENSA_ILi1EEESC_EEEEENS5_IJNSA_ILi128EEENSA_ILi64EEESG_EEEaNS5_IJlSC_lEEEaSI_NS4_8TiledMMAINS4_8MMA_AtomIJNS4_21SM100_MMA_S8_2x1SM_SSIaaiLi128ELi64ELNS4_4UMMA5MajorE0ELSN_0ELNSM_8SaturateE0EEEEEENS4_6LayoutINS5_IJSC_SC_SC_EEENS5_IJNSA_ILi0EEEST_ST_EEEEENS5_IJNS4_10UnderscoreESW_SW_EEEEENS4_18SM100_TMA_2SM_LOADENS4_14ComposedLayoutINS4_7SwizzleILi2ELi4ELi3EEENS4_18smem_ptr_flag_bitsILi8EEENSR_INS5_IJNSA_ILi8EEESG_EEENS5_IJSG_SC_EEEEEEEvNS4_8identityENS4_28SM100_TMA_2SM_LOAD_MULTICASTES19_vS1A_EENS_8epilogue10collective18CollectiveEpilogueINS1D_23Sm100TmaWarpSpecializedILi1ELi1ELi32ELb0ELb0EEEJNS5_IJSG_SG_SG_EEENS5_IJNSR_ISG_SC_EES1J_EEEaSI_aSI_NS1D_6fusion15FusionCallbacksIS1H_NS1L_17LinearCombinationIaiaiLNS_15FloatRoundStyleE2EEES1I_S1K_JEEENS4_5SM1004TMEM4LOAD26SM100_TMEM_LOAD_32dp32b32xENS4_13SM90_TMA_LOADES19_NS4_39AutoVectorizingCopyWithAssumedAlignmentILi128EEENS4_14SM90_TMA_STOREES19_S1X_S1X_EEEvvEEEEvNT_6ParamsE --------------------------
	.section	.nv.constant0._ZN7cutlass13device_kernelINS_4gemm6kernel13GemmUniversalIN4cute5tupleIJiiiiEEENS1_10collective13CollectiveMmaINS1_35MainloopSm100TmaUmmaWarpSpecializedILi36ELi2ELi4ENS5_IJNS4_1CILi4EEENSA_ILi1EEESC_EEEEENS5_IJNSA_ILi128EEENSA_ILi64EEESG_EEEaNS5_IJlSC_lEEEaSI_NS4_8TiledMMAINS4_8MMA_AtomIJNS4_21SM100_MMA_S8_2x1SM_SSIaaiLi128ELi64ELNS4_4UMMA5MajorE0ELSN_0ELNSM_8SaturateE0EEEEEENS4_6LayoutINS5_IJSC_SC_SC_EEENS5_IJNSA_ILi0EEEST_ST_EEEEENS5_IJNS4_10UnderscoreESW_SW_EEEEENS4_18SM100_TMA_2SM_LOADENS4_14ComposedLayoutINS4_7SwizzleILi2ELi4ELi3EEENS4_18smem_ptr_flag_bitsILi8EEENSR_INS5_IJNSA_ILi8EEESG_EEENS5_IJSG_SC_EEEEEEEvNS4_8identityENS4_28SM100_TMA_2SM_LOAD_MULTICASTES19_vS1A_EENS_8epilogue10collective18CollectiveEpilogueINS1D_23Sm100TmaWarpSpecializedILi1ELi1ELi32ELb0ELb0EEEJNS5_IJSG_SG_SG_EEENS5_IJNSR_ISG_SC_EES1J_EEEaSI_aSI_NS1D_6fusion15FusionCallbacksIS1H_NS1L_17LinearCombinationIaiaiLNS_15FloatRoundStyleE2EEES1I_S1K_JEEENS4_5SM1004TMEM4LOAD26SM100_TMEM_LOAD_32dp32b32xENS4_13SM90_TMA_LOADES19_NS4_39AutoVectorizingCopyWithAssumedAlignmentILi128EEENS4_14SM90_TMA_STOREES19_S1X_S1X_EEEvvEEEEvNT_6ParamsE,"a",@progbits
	.sectionflags	@""
	.align	4
.nv.constant0._ZN7cutlass13device_kernelINS_4gemm6kernel13GemmUniversalIN4cute5tupleIJiiiiEEENS1_10collective13CollectiveMmaINS1_35MainloopSm100TmaUmmaWarpSpecializedILi36ELi2ELi4ENS5_IJNS4_1CILi4EEENSA_ILi1EEESC_EEEEENS5_IJNSA_ILi128EEENSA_ILi64EEESG_EEEaNS5_IJlSC_lEEEaSI_NS4_8TiledMMAINS4_8MMA_AtomIJNS4_21SM100_MMA_S8_2x1SM_SSIaaiLi128ELi64ELNS4_4UMMA5MajorE0ELSN_0ELNSM_8SaturateE0EEEEEENS4_6LayoutINS5_IJSC_SC_SC_EEENS5_IJNSA_ILi0EEEST_ST_EEEEENS5_IJNS4_10UnderscoreESW_SW_EEEEENS4_18SM100_TMA_2SM_LOADENS4_14ComposedLayoutINS4_7SwizzleILi2ELi4ELi3EEENS4_18smem_ptr_flag_bitsILi8EEENSR_INS5_IJNSA_ILi8EEESG_EEENS5_IJSG_SC_EEEEEEEvNS4_8identityENS4_28SM100_TMA_2SM_LOAD_MULTICASTES19_vS1A_EENS_8epilogue10collective18CollectiveEpilogueINS1D_23Sm100TmaWarpSpecializedILi1ELi1ELi32ELb0ELb0EEEJNS5_IJSG_SG_SG_EEENS5_IJNSR_ISG_SC_EES1J_EEEaSI_aSI_NS1D_6fusion15FusionCallbacksIS1H_NS1L_17LinearCombinationIaiaiLNS_15FloatRoundStyleE2EEES1I_S1K_JEEENS4_5SM1004TMEM4LOAD26SM100_TMEM_LOAD_32dp32b32xENS4_13SM90_TMA_LOADES19_NS4_39AutoVectorizingCopyWithAssumedAlignmentILi128EEENS4_14SM90_TMA_STOREES19_S1X_S1X_EEEvvEEEEvNT_6ParamsE:
	.zero		2944


//--------------------- SYMBOLS --------------------------

	.type		.nv.reservedSmem.offset0,@object
	.size		.nv.reservedSmem.offset0,0x4
	.type		.nv.reservedSmem.cap,@object
	.size		.nv.reservedSmem.cap,0x4
	.type		__assertfail,@function
